	.target	sm_103a

	.elftype	@"ET_EXEC"


//--------------------- .note.nv.tkinfo           --------------------------
	.section	.note.nv.tkinfo,"",@"SHT_NOTE"
	.sectionflags	@"SHF_NOTE_NV_TKINFO"
	.tkinfo
        /*0018*/ 	.word	0x00000002
        /*0030*/ 	.string	""
        /*0030*/ 	.string	"ptxas"
        /*0030*/ 	.string	"Cuda compilation tools, release 13.0, V13.0.88"
        /*0030*/ 	.string	"Build cuda_13.0.r13.0/compiler.36424714_0"
        /*0030*/ 	.string	"-arch sm_103a -m 64 "



//--------------------- .note.nv.cuinfo           --------------------------
	.section	.note.nv.cuinfo,"",@"SHT_NOTE"
	.sectionflags	@"SHF_NOTE_NV_CUINFO"
        /*0018*/ 	.short	0x0002
        /*001a*/ 	.short	0x0067
        /*001c*/ 	.short	0x0082
	.zero		2


//--------------------- .nv.info                  --------------------------
	.section	.nv.info,"",@"SHT_CUDA_INFO"
	.align	4


	//----- nvinfo : EIATTR_REGCOUNT
	.align		4
        /*0000*/ 	.byte	0x04, 0x2f
        /*0002*/ 	.short	(.L_12 - .L_11)
	.align		4
.L_11:
        /*0004*/ 	.word	index@(_ZN7cutlass13device_kernelIN5flash11enable_sm90INS1_16FlashAttnFwdSm90INS1_25CollectiveMainloopFwdSm90ILi2EN4cute5tupleIJNS5_1CILi1EEES8_S8_EEENS6_IJNS7_ILi128EEENS7_ILi96EEENS7_ILi64EEEEEELi256ENS_6half_tEfNS_4arch4Sm90ELb1ELb0ELb1ELb1ELb0ELb1ELb1ELb1ELb0ELb1ELb1ELb0EEENS1_21CollectiveEpilogueFwdINS6_IJSA_NS7_ILi256EEESB_EEES9_SE_SG_Li256ELb1ELb1ELb1ELb0EEENS1_36VarlenDynamicPersistentTileSchedulerILi128ELi96ELi256ELi128ELb1ELb1ELb1ELb1ELb1ELb1EEEEEEEEEvNT_6ParamsE)
        /*0008*/ 	.word	0x00000004


	//----- nvinfo : EIATTR_FRAME_SIZE
	.align		4
.L_12:
        /*000c*/ 	.byte	0x04, 0x11
        /*000e*/ 	.short	(.L_14 - .L_13)
	.align		4
.L_13:
        /*0010*/ 	.word	index@(_ZN7cutlass13device_kernelIN5flash11enable_sm90INS1_16FlashAttnFwdSm90INS1_25CollectiveMainloopFwdSm90ILi2EN4cute5tupleIJNS5_1CILi1EEES8_S8_EEENS6_IJNS7_ILi128EEENS7_ILi96EEENS7_ILi64EEEEEELi256ENS_6half_tEfNS_4arch4Sm90ELb1ELb0ELb1ELb1ELb0ELb1ELb1ELb1ELb0ELb1ELb1ELb0EEENS1_21CollectiveEpilogueFwdINS6_IJSA_NS7_ILi256EEESB_EEES9_SE_SG_Li256ELb1ELb1ELb1ELb0EEENS1_36VarlenDynamicPersistentTileSchedulerILi128ELi96ELi256ELi128ELb1ELb1ELb1ELb1ELb1ELb1EEEEEEEEEvNT_6ParamsE)
        /*0014*/ 	.word	0x00000000


	//----- nvinfo : EIATTR_REGCOUNT
	.align		4
.L_14:
        /*0018*/ 	.byte	0x04, 0x2f
        /*001a*/ 	.short	(.L_16 - .L_15)
	.align		4
.L_15:
        /*001c*/ 	.word	index@(_ZN7cutlass13device_kernelIN5flash11enable_sm90INS1_16FlashAttnFwdSm90INS1_25CollectiveMainloopFwdSm90ILi2EN4cute5tupleIJNS5_1CILi1EEES8_S8_EEENS6_IJNS7_ILi128EEENS7_ILi96EEENS7_ILi64EEEEEELi256ENS_6half_tEfNS_4arch4Sm90ELb1ELb0ELb1ELb1ELb0ELb0ELb1ELb1ELb0ELb1ELb1ELb0EEENS1_21CollectiveEpilogueFwdINS6_IJSA_NS7_ILi256EEESB_EEES9_SE_SG_Li256ELb1ELb1ELb1ELb0EEENS1_36VarlenDynamicPersistentTileSchedulerILi128ELi96ELi256ELi128ELb1ELb1ELb1ELb1ELb1ELb1EEEEEEEEEvNT_6ParamsE)
        /*0020*/ 	.word	0x00000004


	//----- nvinfo : EIATTR_FRAME_SIZE
	.align		4
.L_16:
        /*0024*/ 	.byte	0x04, 0x11
        /*0026*/ 	.short	(.L_18 - .L_17)
	.align		4
.L_17:
        /*0028*/ 	.word	index@(_ZN7cutlass13device_kernelIN5flash11enable_sm90INS1_16FlashAttnFwdSm90INS1_25CollectiveMainloopFwdSm90ILi2EN4cute5tupleIJNS5_1CILi1EEES8_S8_EEENS6_IJNS7_ILi128EEENS7_ILi96EEENS7_ILi64EEEEEELi256ENS_6half_tEfNS_4arch4Sm90ELb1ELb0ELb1ELb1ELb0ELb0ELb1ELb1ELb0ELb1ELb1ELb0EEENS1_21CollectiveEpilogueFwdINS6_IJSA_NS7_ILi256EEESB_EEES9_SE_SG_Li256ELb1ELb1ELb1ELb0EEENS1_36VarlenDynamicPersistentTileSchedulerILi128ELi96ELi256ELi128ELb1ELb1ELb1ELb1ELb1ELb1EEEEEEEEEvNT_6ParamsE)
        /*002c*/ 	.word	0x00000000


	//----- nvinfo : EIATTR_REGCOUNT
	.align		4
.L_18:
        /*0030*/ 	.byte	0x04, 0x2f
        /*0032*/ 	.short	(.L_20 - .L_19)
	.align		4
.L_19:
        /*0034*/ 	.word	index@(_ZN7cutlass13device_kernelIN5flash11enable_sm90INS1_16FlashAttnFwdSm90INS1_25CollectiveMainloopFwdSm90ILi2EN4cute5tupleIJNS5_1CILi1EEES8_S8_EEENS6_IJNS7_ILi128EEENS7_ILi96EEENS7_ILi64EEEEEELi256ENS_6half_tEfNS_4arch4Sm90ELb1ELb0ELb1ELb1ELb0ELb1ELb0ELb1ELb0ELb1ELb1ELb0EEENS1_21CollectiveEpilogueFwdINS6_IJSA_NS7_ILi256EEESB_EEES9_SE_SG_Li256ELb1ELb1ELb1ELb0EEENS1_36VarlenDynamicPersistentTileSchedulerILi128ELi96ELi256ELi128ELb1ELb1ELb1ELb1ELb1ELb1EEEEEEEEEvNT_6ParamsE)
        /*0038*/ 	.word	0x00000004


	//----- nvinfo : EIATTR_FRAME_SIZE
	.align		4
.L_20:
        /*003c*/ 	.byte	0x04, 0x11
        /*003e*/ 	.short	(.L_22 - .L_21)
	.align		4
.L_21:
        /*0040*/ 	.word	index@(_ZN7cutlass13device_kernelIN5flash11enable_sm90INS1_16FlashAttnFwdSm90INS1_25CollectiveMainloopFwdSm90ILi2EN4cute5tupleIJNS5_1CILi1EEES8_S8_EEENS6_IJNS7_ILi128EEENS7_ILi96EEENS7_ILi64EEEEEELi256ENS_6half_tEfNS_4arch4Sm90ELb1ELb0ELb1ELb1ELb0ELb1ELb0ELb1ELb0ELb1ELb1ELb0EEENS1_21CollectiveEpilogueFwdINS6_IJSA_NS7_ILi256EEESB_EEES9_SE_SG_Li256ELb1ELb1ELb1ELb0EEENS1_36VarlenDynamicPersistentTileSchedulerILi128ELi96ELi256ELi128ELb1ELb1ELb1ELb1ELb1ELb1EEEEEEEEEvNT_6ParamsE)
        /*0044*/ 	.word	0x00000000


	//----- nvinfo : EIATTR_REGCOUNT
	.align		4
.L_22:
        /*0048*/ 	.byte	0x04, 0x2f
        /*004a*/ 	.short	(.L_24 - .L_23)
	.align		4
.L_23:
        /*004c*/ 	.word	index@(_ZN7cutlass13device_kernelIN5flash11enable_sm90INS1_16FlashAttnFwdSm90INS1_25CollectiveMainloopFwdSm90ILi2EN4cute5tupleIJNS5_1CILi1EEES8_S8_EEENS6_IJNS7_ILi128EEENS7_ILi96EEENS7_ILi64EEEEEELi256ENS_6half_tEfNS_4arch4Sm90ELb1ELb0ELb1ELb1ELb0ELb0ELb0ELb1ELb0ELb1ELb1ELb0EEENS1_21CollectiveEpilogueFwdINS6_IJSA_NS7_ILi256EEESB_EEES9_SE_SG_Li256ELb1ELb1ELb1ELb0EEENS1_36VarlenDynamicPersistentTileSchedulerILi128ELi96ELi256ELi128ELb1ELb1ELb1ELb1ELb1ELb1EEEEEEEEEvNT_6ParamsE)
        /*0050*/ 	.word	0x00000004


	//----- nvinfo : EIATTR_FRAME_SIZE
	.align		4
.L_24:
        /*0054*/ 	.byte	0x04, 0x11
        /*0056*/ 	.short	(.L_26 - .L_25)
	.align		4
.L_25:
        /*0058*/ 	.word	index@(_ZN7cutlass13device_kernelIN5flash11enable_sm90INS1_16FlashAttnFwdSm90INS1_25CollectiveMainloopFwdSm90ILi2EN4cute5tupleIJNS5_1CILi1EEES8_S8_EEENS6_IJNS7_ILi128EEENS7_ILi96EEENS7_ILi64EEEEEELi256ENS_6half_tEfNS_4arch4Sm90ELb1ELb0ELb1ELb1ELb0ELb0ELb0ELb1ELb0ELb1ELb1ELb0EEENS1_21CollectiveEpilogueFwdINS6_IJSA_NS7_ILi256EEESB_EEES9_SE_SG_Li256ELb1ELb1ELb1ELb0EEENS1_36VarlenDynamicPersistentTileSchedulerILi128ELi96ELi256ELi128ELb1ELb1ELb1ELb1ELb1ELb1EEEEEEEEEvNT_6ParamsE)
        /*005c*/ 	.word	0x00000000


	//----- nvinfo : EIATTR_REGCOUNT
	.align		4
.L_26:
        /*0060*/ 	.byte	0x04, 0x2f
        /*0062*/ 	.short	(.L_28 - .L_27)
	.align		4
.L_27:
        /*0064*/ 	.word	index@(_ZN7cutlass13device_kernelIN5flash11enable_sm90INS1_16FlashAttnFwdSm90INS1_25CollectiveMainloopFwdSm90ILi2EN4cute5tupleIJNS5_1CILi1EEES8_S8_EEENS6_IJNS7_ILi128EEENS7_ILi96EEENS7_ILi64EEEEEELi256ENS_6half_tEfNS_4arch4Sm90ELb1ELb0ELb1ELb0ELb0ELb0ELb1ELb1ELb0ELb1ELb1ELb0EEENS1_21CollectiveEpilogueFwdINS6_IJSA_NS7_ILi256EEESB_EEES9_SE_SG_Li256ELb0ELb1ELb1ELb0EEENS1_19SingleTileSchedulerILb0ELb1ELb1ELi128EEEEEEEEEvNT_6ParamsE)
        /*0068*/ 	.word	0x00000004


	//----- nvinfo : EIATTR_FRAME_SIZE
	.align		4
.L_28:
        /*006c*/ 	.byte	0x04, 0x11
        /*006e*/ 	.short	(.L_30 - .L_29)
	.align		4
.L_29:
        /*0070*/ 	.word	index@(_ZN7cutlass13device_kernelIN5flash11enable_sm90INS1_16FlashAttnFwdSm90INS1_25CollectiveMainloopFwdSm90ILi2EN4cute5tupleIJNS5_1CILi1EEES8_S8_EEENS6_IJNS7_ILi128EEENS7_ILi96EEENS7_ILi64EEEEEELi256ENS_6half_tEfNS_4arch4Sm90ELb1ELb0ELb1ELb0ELb0ELb0ELb1ELb1ELb0ELb1ELb1ELb0EEENS1_21CollectiveEpilogueFwdINS6_IJSA_NS7_ILi256EEESB_EEES9_SE_SG_Li256ELb0ELb1ELb1ELb0EEENS1_19SingleTileSchedulerILb0ELb1ELb1ELi128EEEEEEEEEvNT_6ParamsE)
        /*0074*/ 	.word	0x00000000


	//----- nvinfo : EIATTR_REGCOUNT
	.align		4
.L_30:
        /*0078*/ 	.byte	0x04, 0x2f
        /*007a*/ 	.short	(.L_32 - .L_31)
	.align		4
.L_31:
        /*007c*/ 	.word	index@(_ZN7cutlass13device_kernelIN5flash11enable_sm90INS1_16FlashAttnFwdSm90INS1_25CollectiveMainloopFwdSm90ILi2EN4cute5tupleIJNS5_1CILi1EEES8_S8_EEENS6_IJNS7_ILi128EEENS7_ILi96EEENS7_ILi64EEEEEELi256ENS_6half_tEfNS_4arch4Sm90ELb1ELb0ELb1ELb0ELb0ELb0ELb0ELb1ELb0ELb1ELb1ELb0EEENS1_21CollectiveEpilogueFwdINS6_IJSA_NS7_ILi256EEESB_EEES9_SE_SG_Li256ELb0ELb1ELb1ELb0EEENS1_19SingleTileSchedulerILb0ELb1ELb1ELi128EEEEEEEEEvNT_6ParamsE)
        /*0080*/ 	.word	0x00000004


	//----- nvinfo : EIATTR_FRAME_SIZE
	.align		4
.L_32:
        /*0084*/ 	.byte	0x04, 0x11
        /*0086*/ 	.short	(.L_34 - .L_33)
	.align		4
.L_33:
        /*0088*/ 	.word	index@(_ZN7cutlass13device_kernelIN5flash11enable_sm90INS1_16FlashAttnFwdSm90INS1_25CollectiveMainloopFwdSm90ILi2EN4cute5tupleIJNS5_1CILi1EEES8_S8_EEENS6_IJNS7_ILi128EEENS7_ILi96EEENS7_ILi64EEEEEELi256ENS_6half_tEfNS_4arch4Sm90ELb1ELb0ELb1ELb0ELb0ELb0ELb0ELb1ELb0ELb1ELb1ELb0EEENS1_21CollectiveEpilogueFwdINS6_IJSA_NS7_ILi256EEESB_EEES9_SE_SG_Li256ELb0ELb1ELb1ELb0EEENS1_19SingleTileSchedulerILb0ELb1ELb1ELi128EEEEEEEEEvNT_6ParamsE)
        /*008c*/ 	.word	0x00000000


	//----- nvinfo : EIATTR_REGCOUNT
	.align		4
.L_34:
        /*0090*/ 	.byte	0x04, 0x2f
        /*0092*/ 	.short	(.L_36 - .L_35)
	.align		4
.L_35:
        /*0094*/ 	.word	index@(_ZN7cutlass13device_kernelIN5flash11enable_sm90INS1_16FlashAttnFwdSm90INS1_25CollectiveMainloopFwdSm90ILi2EN4cute5tupleIJNS5_1CILi1EEES8_S8_EEENS6_IJNS7_ILi128EEENS7_ILi96EEENS7_ILi64EEEEEELi256ENS_6half_tEfNS_4arch4Sm90ELb0ELb1ELb1ELb1ELb0ELb1ELb1ELb1ELb0ELb1ELb1ELb0EEENS1_21CollectiveEpilogueFwdINS6_IJSA_NS7_ILi256EEESB_EEES9_SE_SG_Li256ELb1ELb1ELb1ELb0EEENS1_36VarlenDynamicPersistentTileSchedulerILi128ELi96ELi256ELi128ELb1ELb1ELb1ELb1ELb0ELb1EEEEEEEEEvNT_6ParamsE)
        /*0098*/ 	.word	0x00000004


	//----- nvinfo : EIATTR_FRAME_SIZE
	.align		4
.L_36:
        /*009c*/ 	.byte	0x04, 0x11
        /*009e*/ 	.short	(.L_38 - .L_37)
	.align		4
.L_37:
        /*00a0*/ 	.word	index@(_ZN7cutlass13device_kernelIN5flash11enable_sm90INS1_16FlashAttnFwdSm90INS1_25CollectiveMainloopFwdSm90ILi2EN4cute5tupleIJNS5_1CILi1EEES8_S8_EEENS6_IJNS7_ILi128EEENS7_ILi96EEENS7_ILi64EEEEEELi256ENS_6half_tEfNS_4arch4Sm90ELb0ELb1ELb1ELb1ELb0ELb1ELb1ELb1ELb0ELb1ELb1ELb0EEENS1_21CollectiveEpilogueFwdINS6_IJSA_NS7_ILi256EEESB_EEES9_SE_SG_Li256ELb1ELb1ELb1ELb0EEENS1_36VarlenDynamicPersistentTileSchedulerILi128ELi96ELi256ELi128ELb1ELb1ELb1ELb1ELb0ELb1EEEEEEEEEvNT_6ParamsE)
        /*00a4*/ 	.word	0x00000000


	//----- nvinfo : EIATTR_REGCOUNT
	.align		4
.L_38:
        /*00a8*/ 	.byte	0x04, 0x2f
        /*00aa*/ 	.short	(.L_40 - .L_39)
	.align		4
.L_39:
        /*00ac*/ 	.word	index@(_ZN7cutlass13device_kernelIN5flash11enable_sm90INS1_16FlashAttnFwdSm90INS1_25CollectiveMainloopFwdSm90ILi2EN4cute5tupleIJNS5_1CILi1EEES8_S8_EEENS6_IJNS7_ILi128EEENS7_ILi96EEENS7_ILi64EEEEEELi256ENS_6half_tEfNS_4arch4Sm90ELb0ELb1ELb1ELb1ELb0ELb0ELb1ELb1ELb0ELb1ELb1ELb0EEENS1_21CollectiveEpilogueFwdINS6_IJSA_NS7_ILi256EEESB_EEES9_SE_SG_Li256ELb1ELb1ELb1ELb0EEENS1_36VarlenDynamicPersistentTileSchedulerILi128ELi96ELi256ELi128ELb1ELb1ELb1ELb1ELb0ELb1EEEEEEEEEvNT_6ParamsE)
        /*00b0*/ 	.word	0x00000004


	//----- nvinfo : EIATTR_FRAME_SIZE
	.align		4
.L_40:
        /*00b4*/ 	.byte	0x04, 0x11
        /*00b6*/ 	.short	(.L_42 - .L_41)
	.align		4
.L_41:
        /*00b8*/ 	.word	index@(_ZN7cutlass13device_kernelIN5flash11enable_sm90INS1_16FlashAttnFwdSm90INS1_25CollectiveMainloopFwdSm90ILi2EN4cute5tupleIJNS5_1CILi1EEES8_S8_EEENS6_IJNS7_ILi128EEENS7_ILi96EEENS7_ILi64EEEEEELi256ENS_6half_tEfNS_4arch4Sm90ELb0ELb1ELb1ELb1ELb0ELb0ELb1ELb1ELb0ELb1ELb1ELb0EEENS1_21CollectiveEpilogueFwdINS6_IJSA_NS7_ILi256EEESB_EEES9_SE_SG_Li256ELb1ELb1ELb1ELb0EEENS1_36VarlenDynamicPersistentTileSchedulerILi128ELi96ELi256ELi128ELb1ELb1ELb1ELb1ELb0ELb1EEEEEEEEEvNT_6ParamsE)
        /*00bc*/ 	.word	0x00000000


	//----- nvinfo : EIATTR_REGCOUNT
	.align		4
.L_42:
        /*00c0*/ 	.byte	0x04, 0x2f
        /*00c2*/ 	.short	(.L_44 - .L_43)
	.align		4
.L_43:
        /*00c4*/ 	.word	index@(_ZN7cutlass13device_kernelIN5flash11enable_sm90INS1_16FlashAttnFwdSm90INS1_25CollectiveMainloopFwdSm90ILi2EN4cute5tupleIJNS5_1CILi1EEES8_S8_EEENS6_IJNS7_ILi128EEENS7_ILi96EEENS7_ILi64EEEEEELi256ENS_6half_tEfNS_4arch4Sm90ELb0ELb1ELb1ELb1ELb0ELb1ELb0ELb1ELb0ELb1ELb1ELb0EEENS1_21CollectiveEpilogueFwdINS6_IJSA_NS7_ILi256EEESB_EEES9_SE_SG_Li256ELb1ELb1ELb1ELb0EEENS1_36VarlenDynamicPersistentTileSchedulerILi128ELi96ELi256ELi128ELb1ELb1ELb1ELb1ELb0ELb1EEEEEEEEEvNT_6ParamsE)
        /*00c8*/ 	.word	0x00000004


	//----- nvinfo : EIATTR_FRAME_SIZE
	.align		4
.L_44:
        /*00cc*/ 	.byte	0x04, 0x11
        /*00ce*/ 	.short	(.L_46 - .L_45)
	.align		4
.L_45:
        /*00d0*/ 	.word	index@(_ZN7cutlass13device_kernelIN5flash11enable_sm90INS1_16FlashAttnFwdSm90INS1_25CollectiveMainloopFwdSm90ILi2EN4cute5tupleIJNS5_1CILi1EEES8_S8_EEENS6_IJNS7_ILi128EEENS7_ILi96EEENS7_ILi64EEEEEELi256ENS_6half_tEfNS_4arch4Sm90ELb0ELb1ELb1ELb1ELb0ELb1ELb0ELb1ELb0ELb1ELb1ELb0EEENS1_21CollectiveEpilogueFwdINS6_IJSA_NS7_ILi256EEESB_EEES9_SE_SG_Li256ELb1ELb1ELb1ELb0EEENS1_36VarlenDynamicPersistentTileSchedulerILi128ELi96ELi256ELi128ELb1ELb1ELb1ELb1ELb0ELb1EEEEEEEEEvNT_6ParamsE)
        /*00d4*/ 	.word	0x00000000


	//----- nvinfo : EIATTR_REGCOUNT
	.align		4
.L_46:
        /*00d8*/ 	.byte	0x04, 0x2f
        /*00da*/ 	.short	(.L_48 - .L_47)
	.align		4
.L_47:
        /*00dc*/ 	.word	index@(_ZN7cutlass13device_kernelIN5flash11enable_sm90INS1_16FlashAttnFwdSm90INS1_25CollectiveMainloopFwdSm90ILi2EN4cute5tupleIJNS5_1CILi1EEES8_S8_EEENS6_IJNS7_ILi128EEENS7_ILi96EEENS7_ILi64EEEEEELi256ENS_6half_tEfNS_4arch4Sm90ELb0ELb1ELb1ELb1ELb0ELb0ELb0ELb1ELb0ELb1ELb1ELb0EEENS1_21CollectiveEpilogueFwdINS6_IJSA_NS7_ILi256EEESB_EEES9_SE_SG_Li256ELb1ELb1ELb1ELb0EEENS1_36VarlenDynamicPersistentTileSchedulerILi128ELi96ELi256ELi128ELb1ELb1ELb1ELb1ELb0ELb1EEEEEEEEEvNT_6ParamsE)
        /*00e0*/ 	.word	0x00000004


	//----- nvinfo : EIATTR_FRAME_SIZE
	.align		4
.L_48:
        /*00e4*/ 	.byte	0x04, 0x11
        /*00e6*/ 	.short	(.L_50 - .L_49)
	.align		4
.L_49:
        /*00e8*/ 	.word	index@(_ZN7cutlass13device_kernelIN5flash11enable_sm90INS1_16FlashAttnFwdSm90INS1_25CollectiveMainloopFwdSm90ILi2EN4cute5tupleIJNS5_1CILi1EEES8_S8_EEENS6_IJNS7_ILi128EEENS7_ILi96EEENS7_ILi64EEEEEELi256ENS_6half_tEfNS_4arch4Sm90ELb0ELb1ELb1ELb1ELb0ELb0ELb0ELb1ELb0ELb1ELb1ELb0EEENS1_21CollectiveEpilogueFwdINS6_IJSA_NS7_ILi256EEESB_EEES9_SE_SG_Li256ELb1ELb1ELb1ELb0EEENS1_36VarlenDynamicPersistentTileSchedulerILi128ELi96ELi256ELi128ELb1ELb1ELb1ELb1ELb0ELb1EEEEEEEEEvNT_6ParamsE)
        /*00ec*/ 	.word	0x00000000


	//----- nvinfo : EIATTR_REGCOUNT
	.align		4
.L_50:
        /*00f0*/ 	.byte	0x04, 0x2f
        /*00f2*/ 	.short	(.L_52 - .L_51)
	.align		4
.L_51:
        /*00f4*/ 	.word	index@(_ZN7cutlass13device_kernelIN5flash11enable_sm90INS1_16FlashAttnFwdSm90INS1_25CollectiveMainloopFwdSm90ILi2EN4cute5tupleIJNS5_1CILi1EEES8_S8_EEENS6_IJNS7_ILi128EEENS7_ILi96EEENS7_ILi64EEEEEELi256ENS_6half_tEfNS_4arch4Sm90ELb0ELb1ELb1ELb0ELb0ELb0ELb1ELb1ELb0ELb1ELb1ELb0EEENS1_21CollectiveEpilogueFwdINS6_IJSA_NS7_ILi256EEESB_EEES9_SE_SG_Li256ELb0ELb1ELb1ELb0EEENS1_19SingleTileSchedulerILb0ELb1ELb1ELi128EEEEEEEEEvNT_6ParamsE)
        /*00f8*/ 	.word	0x00000004


	//----- nvinfo : EIATTR_FRAME_SIZE
	.align		4
.L_52:
        /*00fc*/ 	.byte	0x04, 0x11
        /*00fe*/ 	.short	(.L_54 - .L_53)
	.align		4
.L_53:
        /*0100*/ 	.word	index@(_ZN7cutlass13device_kernelIN5flash11enable_sm90INS1_16FlashAttnFwdSm90INS1_25CollectiveMainloopFwdSm90ILi2EN4cute5tupleIJNS5_1CILi1EEES8_S8_EEENS6_IJNS7_ILi128EEENS7_ILi96EEENS7_ILi64EEEEEELi256ENS_6half_tEfNS_4arch4Sm90ELb0ELb1ELb1ELb0ELb0ELb0ELb1ELb1ELb0ELb1ELb1ELb0EEENS1_21CollectiveEpilogueFwdINS6_IJSA_NS7_ILi256EEESB_EEES9_SE_SG_Li256ELb0ELb1ELb1ELb0EEENS1_19SingleTileSchedulerILb0ELb1ELb1ELi128EEEEEEEEEvNT_6ParamsE)
        /*0104*/ 	.word	0x00000000


	//----- nvinfo : EIATTR_REGCOUNT
	.align		4
.L_54:
        /*0108*/ 	.byte	0x04, 0x2f
        /*010a*/ 	.short	(.L_56 - .L_55)
	.align		4
.L_55:
        /*010c*/ 	.word	index@(_ZN7cutlass13device_kernelIN5flash11enable_sm90INS1_16FlashAttnFwdSm90INS1_25CollectiveMainloopFwdSm90ILi2EN4cute5tupleIJNS5_1CILi1EEES8_S8_EEENS6_IJNS7_ILi128EEENS7_ILi96EEENS7_ILi64EEEEEELi256ENS_6half_tEfNS_4arch4Sm90ELb0ELb1ELb1ELb0ELb0ELb0ELb0ELb1ELb0ELb1ELb1ELb0EEENS1_21CollectiveEpilogueFwdINS6_IJSA_NS7_ILi256EEESB_EEES9_SE_SG_Li256ELb0ELb1ELb1ELb0EEENS1_19SingleTileSchedulerILb0ELb1ELb1ELi128EEEEEEEEEvNT_6ParamsE)
        /*0110*/ 	.word	0x00000004


	//----- nvinfo : EIATTR_FRAME_SIZE
	.align		4
.L_56:
        /*0114*/ 	.byte	0x04, 0x11
        /*0116*/ 	.short	(.L_58 - .L_57)
	.align		4
.L_57:
        /*0118*/ 	.word	index@(_ZN7cutlass13device_kernelIN5flash11enable_sm90INS1_16FlashAttnFwdSm90INS1_25CollectiveMainloopFwdSm90ILi2EN4cute5tupleIJNS5_1CILi1EEES8_S8_EEENS6_IJNS7_ILi128EEENS7_ILi96EEENS7_ILi64EEEEEELi256ENS_6half_tEfNS_4arch4Sm90ELb0ELb1ELb1ELb0ELb0ELb0ELb0ELb1ELb0ELb1ELb1ELb0EEENS1_21CollectiveEpilogueFwdINS6_IJSA_NS7_ILi256EEESB_EEES9_SE_SG_Li256ELb0ELb1ELb1ELb0EEENS1_19SingleTileSchedulerILb0ELb1ELb1ELi128EEEEEEEEEvNT_6ParamsE)
        /*011c*/ 	.word	0x00000000


	//----- nvinfo : EIATTR_REGCOUNT
	.align		4
.L_58:
        /*0120*/ 	.byte	0x04, 0x2f
        /*0122*/ 	.short	(.L_60 - .L_59)
	.align		4
.L_59:
        /*0124*/ 	.word	index@(_ZN7cutlass13device_kernelIN5flash11enable_sm90INS1_16FlashAttnFwdSm90INS1_25CollectiveMainloopFwdSm90ILi2EN4cute5tupleIJNS5_1CILi1EEES8_S8_EEENS6_IJNS7_ILi128EEENS7_ILi96EEENS7_ILi64EEEEEELi256ENS_6half_tEfNS_4arch4Sm90ELb0ELb0ELb1ELb1ELb0ELb1ELb1ELb1ELb0ELb1ELb1ELb0EEENS1_21CollectiveEpilogueFwdINS6_IJSA_NS7_ILi256EEESB_EEES9_SE_SG_Li256ELb1ELb1ELb1ELb0EEENS1_36VarlenDynamicPersistentTileSchedulerILi128ELi96ELi256ELi128ELb1ELb1ELb1ELb0ELb1ELb1EEEEEEEEEvNT_6ParamsE)
        /*0128*/ 	.word	0x00000004


	//----- nvinfo : EIATTR_FRAME_SIZE
	.align		4
.L_60:
        /*012c*/ 	.byte	0x04, 0x11
        /*012e*/ 	.short	(.L_62 - .L_61)
	.align		4
.L_61:
        /*0130*/ 	.word	index@(_ZN7cutlass13device_kernelIN5flash11enable_sm90INS1_16FlashAttnFwdSm90INS1_25CollectiveMainloopFwdSm90ILi2EN4cute5tupleIJNS5_1CILi1EEES8_S8_EEENS6_IJNS7_ILi128EEENS7_ILi96EEENS7_ILi64EEEEEELi256ENS_6half_tEfNS_4arch4Sm90ELb0ELb0ELb1ELb1ELb0ELb1ELb1ELb1ELb0ELb1ELb1ELb0EEENS1_21CollectiveEpilogueFwdINS6_IJSA_NS7_ILi256EEESB_EEES9_SE_SG_Li256ELb1ELb1ELb1ELb0EEENS1_36VarlenDynamicPersistentTileSchedulerILi128ELi96ELi256ELi128ELb1ELb1ELb1ELb0ELb1ELb1EEEEEEEEEvNT_6ParamsE)
        /*0134*/ 	.word	0x00000000


	//----- nvinfo : EIATTR_REGCOUNT
	.align		4
.L_62:
        /*0138*/ 	.byte	0x04, 0x2f
        /*013a*/ 	.short	(.L_64 - .L_63)
	.align		4
.L_63:
        /*013c*/ 	.word	index@(_ZN7cutlass13device_kernelIN5flash11enable_sm90INS1_16FlashAttnFwdSm90INS1_25CollectiveMainloopFwdSm90ILi2EN4cute5tupleIJNS5_1CILi1EEES8_S8_EEENS6_IJNS7_ILi128EEENS7_ILi96EEENS7_ILi64EEEEEELi256ENS_6half_tEfNS_4arch4Sm90ELb0ELb0ELb1ELb1ELb0ELb0ELb1ELb1ELb0ELb1ELb1ELb0EEENS1_21CollectiveEpilogueFwdINS6_IJSA_NS7_ILi256EEESB_EEES9_SE_SG_Li256ELb1ELb1ELb1ELb0EEENS1_36VarlenDynamicPersistentTileSchedulerILi128ELi96ELi256ELi128ELb1ELb1ELb1ELb0ELb1ELb1EEEEEEEEEvNT_6ParamsE)
        /*0140*/ 	.word	0x00000004


	//----- nvinfo : EIATTR_FRAME_SIZE
	.align		4
.L_64:
        /*0144*/ 	.byte	0x04, 0x11
        /*0146*/ 	.short	(.L_66 - .L_65)
	.align		4
.L_65:
        /*0148*/ 	.word	index@(_ZN7cutlass13device_kernelIN5flash11enable_sm90INS1_16FlashAttnFwdSm90INS1_25CollectiveMainloopFwdSm90ILi2EN4cute5tupleIJNS5_1CILi1EEES8_S8_EEENS6_IJNS7_ILi128EEENS7_ILi96EEENS7_ILi64EEEEEELi256ENS_6half_tEfNS_4arch4Sm90ELb0ELb0ELb1ELb1ELb0ELb0ELb1ELb1ELb0ELb1ELb1ELb0EEENS1_21CollectiveEpilogueFwdINS6_IJSA_NS7_ILi256EEESB_EEES9_SE_SG_Li256ELb1ELb1ELb1ELb0EEENS1_36VarlenDynamicPersistentTileSchedulerILi128ELi96ELi256ELi128ELb1ELb1ELb1ELb0ELb1ELb1EEEEEEEEEvNT_6ParamsE)
        /*014c*/ 	.word	0x00000000


	//----- nvinfo : EIATTR_REGCOUNT
	.align		4
.L_66:
        /*0150*/ 	.byte	0x04, 0x2f
        /*0152*/ 	.short	(.L_68 - .L_67)
	.align		4
.L_67:
        /*0154*/ 	.word	index@(_ZN7cutlass13device_kernelIN5flash11enable_sm90INS1_16FlashAttnFwdSm90INS1_25CollectiveMainloopFwdSm90ILi2EN4cute5tupleIJNS5_1CILi1EEES8_S8_EEENS6_IJNS7_ILi128EEENS7_ILi96EEENS7_ILi64EEEEEELi256ENS_6half_tEfNS_4arch4Sm90ELb0ELb0ELb1ELb1ELb0ELb1ELb0ELb1ELb0ELb1ELb1ELb0EEENS1_21CollectiveEpilogueFwdINS6_IJSA_NS7_ILi256EEESB_EEES9_SE_SG_Li256ELb1ELb1ELb1ELb0EEENS1_36VarlenDynamicPersistentTileSchedulerILi128ELi96ELi256ELi128ELb1ELb1ELb1ELb0ELb1ELb1EEEEEEEEEvNT_6ParamsE)
        /*0158*/ 	.word	0x00000004


	//----- nvinfo : EIATTR_FRAME_SIZE
	.align		4
.L_68:
        /*015c*/ 	.byte	0x04, 0x11
        /*015e*/ 	.short	(.L_70 - .L_69)
	.align		4
.L_69:
        /*0160*/ 	.word	index@(_ZN7cutlass13device_kernelIN5flash11enable_sm90INS1_16FlashAttnFwdSm90INS1_25CollectiveMainloopFwdSm90ILi2EN4cute5tupleIJNS5_1CILi1EEES8_S8_EEENS6_IJNS7_ILi128EEENS7_ILi96EEENS7_ILi64EEEEEELi256ENS_6half_tEfNS_4arch4Sm90ELb0ELb0ELb1ELb1ELb0ELb1ELb0ELb1ELb0ELb1ELb1ELb0EEENS1_21CollectiveEpilogueFwdINS6_IJSA_NS7_ILi256EEESB_EEES9_SE_SG_Li256ELb1ELb1ELb1ELb0EEENS1_36VarlenDynamicPersistentTileSchedulerILi128ELi96ELi256ELi128ELb1ELb1ELb1ELb0ELb1ELb1EEEEEEEEEvNT_6ParamsE)
        /*0164*/ 	.word	0x00000000


	//----- nvinfo : EIATTR_REGCOUNT
	.align		4
.L_70:
        /*0168*/ 	.byte	0x04, 0x2f
        /*016a*/ 	.short	(.L_72 - .L_71)
	.align		4
.L_71:
        /*016c*/ 	.word	index@(_ZN7cutlass13device_kernelIN5flash11enable_sm90INS1_16FlashAttnFwdSm90INS1_25CollectiveMainloopFwdSm90ILi2EN4cute5tupleIJNS5_1CILi1EEES8_S8_EEENS6_IJNS7_ILi128EEENS7_ILi96EEENS7_ILi64EEEEEELi256ENS_6half_tEfNS_4arch4Sm90ELb0ELb0ELb1ELb1ELb0ELb0ELb0ELb1ELb0ELb1ELb1ELb0EEENS1_21CollectiveEpilogueFwdINS6_IJSA_NS7_ILi256EEESB_EEES9_SE_SG_Li256ELb1ELb1ELb1ELb0EEENS1_36VarlenDynamicPersistentTileSchedulerILi128ELi96ELi256ELi128ELb1ELb1ELb1ELb0ELb1ELb1EEEEEEEEEvNT_6ParamsE)
        /*0170*/ 	.word	0x00000004


	//----- nvinfo : EIATTR_FRAME_SIZE
	.align		4
.L_72:
        /*0174*/ 	.byte	0x04, 0x11
        /*0176*/ 	.short	(.L_74 - .L_73)
	.align		4
.L_73:
        /*0178*/ 	.word	index@(_ZN7cutlass13device_kernelIN5flash11enable_sm90INS1_16FlashAttnFwdSm90INS1_25CollectiveMainloopFwdSm90ILi2EN4cute5tupleIJNS5_1CILi1EEES8_S8_EEENS6_IJNS7_ILi128EEENS7_ILi96EEENS7_ILi64EEEEEELi256ENS_6half_tEfNS_4arch4Sm90ELb0ELb0ELb1ELb1ELb0ELb0ELb0ELb1ELb0ELb1ELb1ELb0EEENS1_21CollectiveEpilogueFwdINS6_IJSA_NS7_ILi256EEESB_EEES9_SE_SG_Li256ELb1ELb1ELb1ELb0EEENS1_36VarlenDynamicPersistentTileSchedulerILi128ELi96ELi256ELi128ELb1ELb1ELb1ELb0ELb1ELb1EEEEEEEEEvNT_6ParamsE)
        /*017c*/ 	.word	0x00000000


	//----- nvinfo : EIATTR_REGCOUNT
	.align		4
.L_74:
        /*0180*/ 	.byte	0x04, 0x2f
        /*0182*/ 	.short	(.L_76 - .L_75)
	.align		4
.L_75:
        /*0184*/ 	.word	index@(_ZN7cutlass13device_kernelIN5flash11enable_sm90INS1_16FlashAttnFwdSm90INS1_25CollectiveMainloopFwdSm90ILi2EN4cute5tupleIJNS5_1CILi1EEES8_S8_EEENS6_IJNS7_ILi128EEENS7_ILi96EEENS7_ILi64EEEEEELi256ENS_6half_tEfNS_4arch4Sm90ELb0ELb0ELb1ELb0ELb0ELb0ELb1ELb1ELb0ELb1ELb1ELb0EEENS1_21CollectiveEpilogueFwdINS6_IJSA_NS7_ILi256EEESB_EEES9_SE_SG_Li256ELb0ELb1ELb1ELb0EEENS1_19SingleTileSchedulerILb0ELb1ELb1ELi128EEEEEEEEEvNT_6ParamsE)
        /*0188*/ 	.word	0x00000004


	//----- nvinfo : EIATTR_FRAME_SIZE
	.align		4
.L_76:
        /*018c*/ 	.byte	0x04, 0x11
        /*018e*/ 	.short	(.L_78 - .L_77)
	.align		4
.L_77:
        /*0190*/ 	.word	index@(_ZN7cutlass13device_kernelIN5flash11enable_sm90INS1_16FlashAttnFwdSm90INS1_25CollectiveMainloopFwdSm90ILi2EN4cute5tupleIJNS5_1CILi1EEES8_S8_EEENS6_IJNS7_ILi128EEENS7_ILi96EEENS7_ILi64EEEEEELi256ENS_6half_tEfNS_4arch4Sm90ELb0ELb0ELb1ELb0ELb0ELb0ELb1ELb1ELb0ELb1ELb1ELb0EEENS1_21CollectiveEpilogueFwdINS6_IJSA_NS7_ILi256EEESB_EEES9_SE_SG_Li256ELb0ELb1ELb1ELb0EEENS1_19SingleTileSchedulerILb0ELb1ELb1ELi128EEEEEEEEEvNT_6ParamsE)
        /*0194*/ 	.word	0x00000000


	//----- nvinfo : EIATTR_REGCOUNT
	.align		4
.L_78:
        /*0198*/ 	.byte	0x04, 0x2f
        /*019a*/ 	.short	(.L_80 - .L_79)
	.align		4
.L_79:
        /*019c*/ 	.word	index@(_ZN7cutlass13device_kernelIN5flash11enable_sm90INS1_16FlashAttnFwdSm90INS1_25CollectiveMainloopFwdSm90ILi2EN4cute5tupleIJNS5_1CILi1EEES8_S8_EEENS6_IJNS7_ILi128EEENS7_ILi96EEENS7_ILi64EEEEEELi256ENS_6half_tEfNS_4arch4Sm90ELb0ELb0ELb1ELb0ELb0ELb0ELb0ELb1ELb0ELb1ELb1ELb0EEENS1_21CollectiveEpilogueFwdINS6_IJSA_NS7_ILi256EEESB_EEES9_SE_SG_Li256ELb0ELb1ELb1ELb0EEENS1_19SingleTileSchedulerILb0ELb1ELb1ELi128EEEEEEEEEvNT_6ParamsE)
        /*01a0*/ 	.word	0x00000004


	//----- nvinfo : EIATTR_FRAME_SIZE
	.align		4
.L_80:
        /*01a4*/ 	.byte	0x04, 0x11
        /*01a6*/ 	.short	(.L_82 - .L_81)
	.align		4
.L_81:
        /*01a8*/ 	.word	index@(_ZN7cutlass13device_kernelIN5flash11enable_sm90INS1_16FlashAttnFwdSm90INS1_25CollectiveMainloopFwdSm90ILi2EN4cute5tupleIJNS5_1CILi1EEES8_S8_EEENS6_IJNS7_ILi128EEENS7_ILi96EEENS7_ILi64EEEEEELi256ENS_6half_tEfNS_4arch4Sm90ELb0ELb0ELb1ELb0ELb0ELb0ELb0ELb1ELb0ELb1ELb1ELb0EEENS1_21CollectiveEpilogueFwdINS6_IJSA_NS7_ILi256EEESB_EEES9_SE_SG_Li256ELb0ELb1ELb1ELb0EEENS1_19SingleTileSchedulerILb0ELb1ELb1ELi128EEEEEEEEEvNT_6ParamsE)
        /*01ac*/ 	.word	0x00000000


	//----- nvinfo : EIATTR_MIN_STACK_SIZE
	.align		4
.L_82:
        /*01b0*/ 	.byte	0x04, 0x12
        /*01b2*/ 	.short	(.L_84 - .L_83)
	.align		4
.L_83:
        /*01b4*/ 	.word	index@(_ZN7cutlass13device_kernelIN5flash11enable_sm90INS1_16FlashAttnFwdSm90INS1_25CollectiveMainloopFwdSm90ILi2EN4cute5tupleIJNS5_1CILi1EEES8_S8_EEENS6_IJNS7_ILi128EEENS7_ILi96EEENS7_ILi64EEEEEELi256ENS_6half_tEfNS_4arch4Sm90ELb0ELb0ELb1ELb0ELb0ELb0ELb0ELb1ELb0ELb1ELb1ELb0EEENS1_21CollectiveEpilogueFwdINS6_IJSA_NS7_ILi256EEESB_EEES9_SE_SG_Li256ELb0ELb1ELb1ELb0EEENS1_19SingleTileSchedulerILb0ELb1ELb1ELi128EEEEEEEEEvNT_6ParamsE)
        /*01b8*/ 	.word	0x00000000


	//----- nvinfo : EIATTR_MIN_STACK_SIZE
	.align		4
.L_84:
        /*01bc*/ 	.byte	0x04, 0x12
        /*01be*/ 	.short	(.L_86 - .L_85)
	.align		4
.L_85:
        /*01c0*/ 	.word	index@(_ZN7cutlass13device_kernelIN5flash11enable_sm90INS1_16FlashAttnFwdSm90INS1_25CollectiveMainloopFwdSm90ILi2EN4cute5tupleIJNS5_1CILi1EEES8_S8_EEENS6_IJNS7_ILi128EEENS7_ILi96EEENS7_ILi64EEEEEELi256ENS_6half_tEfNS_4arch4Sm90ELb0ELb0ELb1ELb0ELb0ELb0ELb1ELb1ELb0ELb1ELb1ELb0EEENS1_21CollectiveEpilogueFwdINS6_IJSA_NS7_ILi256EEESB_EEES9_SE_SG_Li256ELb0ELb1ELb1ELb0EEENS1_19SingleTileSchedulerILb0ELb1ELb1ELi128EEEEEEEEEvNT_6ParamsE)
        /*01c4*/ 	.word	0x00000000


	//----- nvinfo : EIATTR_MIN_STACK_SIZE
	.align		4
.L_86:
        /*01c8*/ 	.byte	0x04, 0x12
        /*01ca*/ 	.short	(.L_88 - .L_87)
	.align		4
.L_87:
        /*01cc*/ 	.word	index@(_ZN7cutlass13device_kernelIN5flash11enable_sm90INS1_16FlashAttnFwdSm90INS1_25CollectiveMainloopFwdSm90ILi2EN4cute5tupleIJNS5_1CILi1EEES8_S8_EEENS6_IJNS7_ILi128EEENS7_ILi96EEENS7_ILi64EEEEEELi256ENS_6half_tEfNS_4arch4Sm90ELb0ELb0ELb1ELb1ELb0ELb0ELb0ELb1ELb0ELb1ELb1ELb0EEENS1_21CollectiveEpilogueFwdINS6_IJSA_NS7_ILi256EEESB_EEES9_SE_SG_Li256ELb1ELb1ELb1ELb0EEENS1_36VarlenDynamicPersistentTileSchedulerILi128ELi96ELi256ELi128ELb1ELb1ELb1ELb0ELb1ELb1EEEEEEEEEvNT_6ParamsE)
        /*01d0*/ 	.word	0x00000000


	//----- nvinfo : EIATTR_MIN_STACK_SIZE
	.align		4
.L_88:
        /*01d4*/ 	.byte	0x04, 0x12
        /*01d6*/ 	.short	(.L_90 - .L_89)
	.align		4
.L_89:
        /*01d8*/ 	.word	index@(_ZN7cutlass13device_kernelIN5flash11enable_sm90INS1_16FlashAttnFwdSm90INS1_25CollectiveMainloopFwdSm90ILi2EN4cute5tupleIJNS5_1CILi1EEES8_S8_EEENS6_IJNS7_ILi128EEENS7_ILi96EEENS7_ILi64EEEEEELi256ENS_6half_tEfNS_4arch4Sm90ELb0ELb0ELb1ELb1ELb0ELb1ELb0ELb1ELb0ELb1ELb1ELb0EEENS1_21CollectiveEpilogueFwdINS6_IJSA_NS7_ILi256EEESB_EEES9_SE_SG_Li256ELb1ELb1ELb1ELb0EEENS1_36VarlenDynamicPersistentTileSchedulerILi128ELi96ELi256ELi128ELb1ELb1ELb1ELb0ELb1ELb1EEEEEEEEEvNT_6ParamsE)
        /*01dc*/ 	.word	0x00000000


	//----- nvinfo : EIATTR_MIN_STACK_SIZE
	.align		4
.L_90:
        /*01e0*/ 	.byte	0x04, 0x12
        /*01e2*/ 	.short	(.L_92 - .L_91)
	.align		4
.L_91:
        /*01e4*/ 	.word	index@(_ZN7cutlass13device_kernelIN5flash11enable_sm90INS1_16FlashAttnFwdSm90INS1_25CollectiveMainloopFwdSm90ILi2EN4cute5tupleIJNS5_1CILi1EEES8_S8_EEENS6_IJNS7_ILi128EEENS7_ILi96EEENS7_ILi64EEEEEELi256ENS_6half_tEfNS_4arch4Sm90ELb0ELb0ELb1ELb1ELb0ELb0ELb1ELb1ELb0ELb1ELb1ELb0EEENS1_21CollectiveEpilogueFwdINS6_IJSA_NS7_ILi256EEESB_EEES9_SE_SG_Li256ELb1ELb1ELb1ELb0EEENS1_36VarlenDynamicPersistentTileSchedulerILi128ELi96ELi256ELi128ELb1ELb1ELb1ELb0ELb1ELb1EEEEEEEEEvNT_6ParamsE)
        /*01e8*/ 	.word	0x00000000


	//----- nvinfo : EIATTR_MIN_STACK_SIZE
	.align		4
.L_92:
        /*01ec*/ 	.byte	0x04, 0x12
        /*01ee*/ 	.short	(.L_94 - .L_93)
	.align		4
.L_93:
        /*01f0*/ 	.word	index@(_ZN7cutlass13device_kernelIN5flash11enable_sm90INS1_16FlashAttnFwdSm90INS1_25CollectiveMainloopFwdSm90ILi2EN4cute5tupleIJNS5_1CILi1EEES8_S8_EEENS6_IJNS7_ILi128EEENS7_ILi96EEENS7_ILi64EEEEEELi256ENS_6half_tEfNS_4arch4Sm90ELb0ELb0ELb1ELb1ELb0ELb1ELb1ELb1ELb0ELb1ELb1ELb0EEENS1_21CollectiveEpilogueFwdINS6_IJSA_NS7_ILi256EEESB_EEES9_SE_SG_Li256ELb1ELb1ELb1ELb0EEENS1_36VarlenDynamicPersistentTileSchedulerILi128ELi96ELi256ELi128ELb1ELb1ELb1ELb0ELb1ELb1EEEEEEEEEvNT_6ParamsE)
        /*01f4*/ 	.word	0x00000000


	//----- nvinfo : EIATTR_MIN_STACK_SIZE
	.align		4
.L_94:
        /*01f8*/ 	.byte	0x04, 0x12
        /*01fa*/ 	.short	(.L_96 - .L_95)
	.align		4
.L_95:
        /*01fc*/ 	.word	index@(_ZN7cutlass13device_kernelIN5flash11enable_sm90INS1_16FlashAttnFwdSm90INS1_25CollectiveMainloopFwdSm90ILi2EN4cute5tupleIJNS5_1CILi1EEES8_S8_EEENS6_IJNS7_ILi128EEENS7_ILi96EEENS7_ILi64EEEEEELi256ENS_6half_tEfNS_4arch4Sm90ELb0ELb1ELb1ELb0ELb0ELb0ELb0ELb1ELb0ELb1ELb1ELb0EEENS1_21CollectiveEpilogueFwdINS6_IJSA_NS7_ILi256EEESB_EEES9_SE_SG_Li256ELb0ELb1ELb1ELb0EEENS1_19SingleTileSchedulerILb0ELb1ELb1ELi128EEEEEEEEEvNT_6ParamsE)
        /*0200*/ 	.word	0x00000000


	//----- nvinfo : EIATTR_MIN_STACK_SIZE
	.align		4
.L_96:
        /*0204*/ 	.byte	0x04, 0x12
        /*0206*/ 	.short	(.L_98 - .L_97)
	.align		4
.L_97:
        /*0208*/ 	.word	index@(_ZN7cutlass13device_kernelIN5flash11enable_sm90INS1_16FlashAttnFwdSm90INS1_25CollectiveMainloopFwdSm90ILi2EN4cute5tupleIJNS5_1CILi1EEES8_S8_EEENS6_IJNS7_ILi128EEENS7_ILi96EEENS7_ILi64EEEEEELi256ENS_6half_tEfNS_4arch4Sm90ELb0ELb1ELb1ELb0ELb0ELb0ELb1ELb1ELb0ELb1ELb1ELb0EEENS1_21CollectiveEpilogueFwdINS6_IJSA_NS7_ILi256EEESB_EEES9_SE_SG_Li256ELb0ELb1ELb1ELb0EEENS1_19SingleTileSchedulerILb0ELb1ELb1ELi128EEEEEEEEEvNT_6ParamsE)
        /*020c*/ 	.word	0x00000000


	//----- nvinfo : EIATTR_MIN_STACK_SIZE
	.align		4
.L_98:
        /*0210*/ 	.byte	0x04, 0x12
        /*0212*/ 	.short	(.L_100 - .L_99)
	.align		4
.L_99:
        /*0214*/ 	.word	index@(_ZN7cutlass13device_kernelIN5flash11enable_sm90INS1_16FlashAttnFwdSm90INS1_25CollectiveMainloopFwdSm90ILi2EN4cute5tupleIJNS5_1CILi1EEES8_S8_EEENS6_IJNS7_ILi128EEENS7_ILi96EEENS7_ILi64EEEEEELi256ENS_6half_tEfNS_4arch4Sm90ELb0ELb1ELb1ELb1ELb0ELb0ELb0ELb1ELb0ELb1ELb1ELb0EEENS1_21CollectiveEpilogueFwdINS6_IJSA_NS7_ILi256EEESB_EEES9_SE_SG_Li256ELb1ELb1ELb1ELb0EEENS1_36VarlenDynamicPersistentTileSchedulerILi128ELi96ELi256ELi128ELb1ELb1ELb1ELb1ELb0ELb1EEEEEEEEEvNT_6ParamsE)
        /*0218*/ 	.word	0x00000000


	//----- nvinfo : EIATTR_MIN_STACK_SIZE
	.align		4
.L_100:
        /*021c*/ 	.byte	0x04, 0x12
        /*021e*/ 	.short	(.L_102 - .L_101)
	.align		4
.L_101:
        /*0220*/ 	.word	index@(_ZN7cutlass13device_kernelIN5flash11enable_sm90INS1_16FlashAttnFwdSm90INS1_25CollectiveMainloopFwdSm90ILi2EN4cute5tupleIJNS5_1CILi1EEES8_S8_EEENS6_IJNS7_ILi128EEENS7_ILi96EEENS7_ILi64EEEEEELi256ENS_6half_tEfNS_4arch4Sm90ELb0ELb1ELb1ELb1ELb0ELb1ELb0ELb1ELb0ELb1ELb1ELb0EEENS1_21CollectiveEpilogueFwdINS6_IJSA_NS7_ILi256EEESB_EEES9_SE_SG_Li256ELb1ELb1ELb1ELb0EEENS1_36VarlenDynamicPersistentTileSchedulerILi128ELi96ELi256ELi128ELb1ELb1ELb1ELb1ELb0ELb1EEEEEEEEEvNT_6ParamsE)
        /*0224*/ 	.word	0x00000000


	//----- nvinfo : EIATTR_MIN_STACK_SIZE
	.align		4
.L_102:
        /*0228*/ 	.byte	0x04, 0x12
        /*022a*/ 	.short	(.L_104 - .L_103)
	.align		4
.L_103:
        /*022c*/ 	.word	index@(_ZN7cutlass13device_kernelIN5flash11enable_sm90INS1_16FlashAttnFwdSm90INS1_25CollectiveMainloopFwdSm90ILi2EN4cute5tupleIJNS5_1CILi1EEES8_S8_EEENS6_IJNS7_ILi128EEENS7_ILi96EEENS7_ILi64EEEEEELi256ENS_6half_tEfNS_4arch4Sm90ELb0ELb1ELb1ELb1ELb0ELb0ELb1ELb1ELb0ELb1ELb1ELb0EEENS1_21CollectiveEpilogueFwdINS6_IJSA_NS7_ILi256EEESB_EEES9_SE_SG_Li256ELb1ELb1ELb1ELb0EEENS1_36VarlenDynamicPersistentTileSchedulerILi128ELi96ELi256ELi128ELb1ELb1ELb1ELb1ELb0ELb1EEEEEEEEEvNT_6ParamsE)
        /*0230*/ 	.word	0x00000000


	//----- nvinfo : EIATTR_MIN_STACK_SIZE
	.align		4
.L_104:
        /*0234*/ 	.byte	0x04, 0x12
        /*0236*/ 	.short	(.L_106 - .L_105)
	.align		4
.L_105:
        /*0238*/ 	.word	index@(_ZN7cutlass13device_kernelIN5flash11enable_sm90INS1_16FlashAttnFwdSm90INS1_25CollectiveMainloopFwdSm90ILi2EN4cute5tupleIJNS5_1CILi1EEES8_S8_EEENS6_IJNS7_ILi128EEENS7_ILi96EEENS7_ILi64EEEEEELi256ENS_6half_tEfNS_4arch4Sm90ELb0ELb1ELb1ELb1ELb0ELb1ELb1ELb1ELb0ELb1ELb1ELb0EEENS1_21CollectiveEpilogueFwdINS6_IJSA_NS7_ILi256EEESB_EEES9_SE_SG_Li256ELb1ELb1ELb1ELb0EEENS1_36VarlenDynamicPersistentTileSchedulerILi128ELi96ELi256ELi128ELb1ELb1ELb1ELb1ELb0ELb1EEEEEEEEEvNT_6ParamsE)
        /*023c*/ 	.word	0x00000000


	//----- nvinfo : EIATTR_MIN_STACK_SIZE
	.align		4
.L_106:
        /*0240*/ 	.byte	0x04, 0x12
        /*0242*/ 	.short	(.L_108 - .L_107)
	.align		4
.L_107:
        /*0244*/ 	.word	index@(_ZN7cutlass13device_kernelIN5flash11enable_sm90INS1_16FlashAttnFwdSm90INS1_25CollectiveMainloopFwdSm90ILi2EN4cute5tupleIJNS5_1CILi1EEES8_S8_EEENS6_IJNS7_ILi128EEENS7_ILi96EEENS7_ILi64EEEEEELi256ENS_6half_tEfNS_4arch4Sm90ELb1ELb0ELb1ELb0ELb0ELb0ELb0ELb1ELb0ELb1ELb1ELb0EEENS1_21CollectiveEpilogueFwdINS6_IJSA_NS7_ILi256EEESB_EEES9_SE_SG_Li256ELb0ELb1ELb1ELb0EEENS1_19SingleTileSchedulerILb0ELb1ELb1ELi128EEEEEEEEEvNT_6ParamsE)
        /*0248*/ 	.word	0x00000000


	//----- nvinfo : EIATTR_MIN_STACK_SIZE
	.align		4
.L_108:
        /*024c*/ 	.byte	0x04, 0x12
        /*024e*/ 	.short	(.L_110 - .L_109)
	.align		4
.L_109:
        /*0250*/ 	.word	index@(_ZN7cutlass13device_kernelIN5flash11enable_sm90INS1_16FlashAttnFwdSm90INS1_25CollectiveMainloopFwdSm90ILi2EN4cute5tupleIJNS5_1CILi1EEES8_S8_EEENS6_IJNS7_ILi128EEENS7_ILi96EEENS7_ILi64EEEEEELi256ENS_6half_tEfNS_4arch4Sm90ELb1ELb0ELb1ELb0ELb0ELb0ELb1ELb1ELb0ELb1ELb1ELb0EEENS1_21CollectiveEpilogueFwdINS6_IJSA_NS7_ILi256EEESB_EEES9_SE_SG_Li256ELb0ELb1ELb1ELb0EEENS1_19SingleTileSchedulerILb0ELb1ELb1ELi128EEEEEEEEEvNT_6ParamsE)
        /*0254*/ 	.word	0x00000000


	//----- nvinfo : EIATTR_MIN_STACK_SIZE
	.align		4
.L_110:
        /*0258*/ 	.byte	0x04, 0x12
        /*025a*/ 	.short	(.L_112 - .L_111)
	.align		4
.L_111:
        /*025c*/ 	.word	index@(_ZN7cutlass13device_kernelIN5flash11enable_sm90INS1_16FlashAttnFwdSm90INS1_25CollectiveMainloopFwdSm90ILi2EN4cute5tupleIJNS5_1CILi1EEES8_S8_EEENS6_IJNS7_ILi128EEENS7_ILi96EEENS7_ILi64EEEEEELi256ENS_6half_tEfNS_4arch4Sm90ELb1ELb0ELb1ELb1ELb0ELb0ELb0ELb1ELb0ELb1ELb1ELb0EEENS1_21CollectiveEpilogueFwdINS6_IJSA_NS7_ILi256EEESB_EEES9_SE_SG_Li256ELb1ELb1ELb1ELb0EEENS1_36VarlenDynamicPersistentTileSchedulerILi128ELi96ELi256ELi128ELb1ELb1ELb1ELb1ELb1ELb1EEEEEEEEEvNT_6ParamsE)
        /*0260*/ 	.word	0x00000000


	//----- nvinfo : EIATTR_MIN_STACK_SIZE
	.align		4
.L_112:
        /*0264*/ 	.byte	0x04, 0x12
        /*0266*/ 	.short	(.L_114 - .L_113)
	.align		4
.L_113:
        /*0268*/ 	.word	index@(_ZN7cutlass13device_kernelIN5flash11enable_sm90INS1_16FlashAttnFwdSm90INS1_25CollectiveMainloopFwdSm90ILi2EN4cute5tupleIJNS5_1CILi1EEES8_S8_EEENS6_IJNS7_ILi128EEENS7_ILi96EEENS7_ILi64EEEEEELi256ENS_6half_tEfNS_4arch4Sm90ELb1ELb0ELb1ELb1ELb0ELb1ELb0ELb1ELb0ELb1ELb1ELb0EEENS1_21CollectiveEpilogueFwdINS6_IJSA_NS7_ILi256EEESB_EEES9_SE_SG_Li256ELb1ELb1ELb1ELb0EEENS1_36VarlenDynamicPersistentTileSchedulerILi128ELi96ELi256ELi128ELb1ELb1ELb1ELb1ELb1ELb1EEEEEEEEEvNT_6ParamsE)
        /*026c*/ 	.word	0x00000000


	//----- nvinfo : EIATTR_MIN_STACK_SIZE
	.align		4
.L_114:
        /*0270*/ 	.byte	0x04, 0x12
        /*0272*/ 	.short	(.L_116 - .L_115)
	.align		4
.L_115:
        /*0274*/ 	.word	index@(_ZN7cutlass13device_kernelIN5flash11enable_sm90INS1_16FlashAttnFwdSm90INS1_25CollectiveMainloopFwdSm90ILi2EN4cute5tupleIJNS5_1CILi1EEES8_S8_EEENS6_IJNS7_ILi128EEENS7_ILi96EEENS7_ILi64EEEEEELi256ENS_6half_tEfNS_4arch4Sm90ELb1ELb0ELb1ELb1ELb0ELb0ELb1ELb1ELb0ELb1ELb1ELb0EEENS1_21CollectiveEpilogueFwdINS6_IJSA_NS7_ILi256EEESB_EEES9_SE_SG_Li256ELb1ELb1ELb1ELb0EEENS1_36VarlenDynamicPersistentTileSchedulerILi128ELi96ELi256ELi128ELb1ELb1ELb1ELb1ELb1ELb1EEEEEEEEEvNT_6ParamsE)
        /*0278*/ 	.word	0x00000000


	//----- nvinfo : EIATTR_MIN_STACK_SIZE
	.align		4
.L_116:
        /*027c*/ 	.byte	0x04, 0x12
        /*027e*/ 	.short	(.L_118 - .L_117)
	.align		4
.L_117:
        /*0280*/ 	.word	index@(_ZN7cutlass13device_kernelIN5flash11enable_sm90INS1_16FlashAttnFwdSm90INS1_25CollectiveMainloopFwdSm90ILi2EN4cute5tupleIJNS5_1CILi1EEES8_S8_EEENS6_IJNS7_ILi128EEENS7_ILi96EEENS7_ILi64EEEEEELi256ENS_6half_tEfNS_4arch4Sm90ELb1ELb0ELb1ELb1ELb0ELb1ELb1ELb1ELb0ELb1ELb1ELb0EEENS1_21CollectiveEpilogueFwdINS6_IJSA_NS7_ILi256EEESB_EEES9_SE_SG_Li256ELb1ELb1ELb1ELb0EEENS1_36VarlenDynamicPersistentTileSchedulerILi128ELi96ELi256ELi128ELb1ELb1ELb1ELb1ELb1ELb1EEEEEEEEEvNT_6ParamsE)
        /*0284*/ 	.word	0x00000000
.L_118:


//--------------------- .nv.compat                --------------------------
	.section	.nv.compat,"",@"SHT_CUDA_COMPAT_INFO"
	.align	4
        /*0000*/ 	.byte	0x02, 0x09, 0x01, 0x00, 0x02, 0x02, 0x01, 0x00, 0x02, 0x05, 0x05, 0x00, 0x03, 0x07, 0x01, 0x01
        /*0010*/ 	.byte	0x02, 0x03, 0x00, 0x00, 0x02, 0x06, 0x01, 0x00, 0x04, 0x0b, 0x08, 0x00, 0x00, 0x00, 0x00, 0x00
        /*0020*/ 	.byte	0x00, 0x00, 0x00, 0x00


//--------------------- .nv.info._ZN7cutlass13device_kernelIN5flash11enable_sm90INS1_16FlashAttnFwdSm90INS1_25CollectiveMainloopFwdSm90ILi2EN4cute5tupleIJNS5_1CILi1EEES8_S8_EEENS6_IJNS7_ILi128EEENS7_ILi96EEENS7_ILi64EEEEEELi256ENS_6half_tEfNS_4arch4Sm90ELb0ELb0ELb1ELb0ELb0ELb0ELb0ELb1ELb0ELb1ELb1ELb0EEENS1_21CollectiveEpilogueFwdINS6_IJSA_NS7_ILi256EEESB_EEES9_SE_SG_Li256ELb0ELb1ELb1ELb0EEENS1_19SingleTileSchedulerILb0ELb1ELb1ELi128EEEEEEEEEvNT_6ParamsE --------------------------
	.section	.nv.info._ZN7cutlass13device_kernelIN5flash11enable_sm90INS1_16FlashAttnFwdSm90INS1_25CollectiveMainloopFwdSm90ILi2EN4cute5tupleIJNS5_1CILi1EEES8_S8_EEENS6_IJNS7_ILi128EEENS7_ILi96EEENS7_ILi64EEEEEELi256ENS_6half_tEfNS_4arch4Sm90ELb0ELb0ELb1ELb0ELb0ELb0ELb0ELb1ELb0ELb1ELb1ELb0EEENS1_21CollectiveEpilogueFwdINS6_IJSA_NS7_ILi256EEESB_EEES9_SE_SG_Li256ELb0ELb1ELb1ELb0EEENS1_19SingleTileSchedulerILb0ELb1ELb1ELi128EEEEEEEEEvNT_6ParamsE,"",@"SHT_CUDA_INFO"
	.sectionflags	@""
	.align	4


	//----- nvinfo : EIATTR_CUDA_API_VERSION
	.align		4
        /*0000*/ 	.byte	0x04, 0x37
        /*0002*/ 	.short	(.L_120 - .L_119)
.L_119:
        /*0004*/ 	.word	0x00000082


	//----- nvinfo : EIATTR_KPARAM_INFO
	.align		4
.L_120:
        /*0008*/ 	.byte	0x04, 0x17
        /*000a*/ 	.short	(.L_122 - .L_121)
.L_121:
        /*000c*/ 	.word	0x00000000
        /*0010*/ 	.short	0x0000
        /*0012*/ 	.short	0x0000
        /*0014*/ 	.byte	0x00, 0xf0, 0x01, 0x28


	//----- nvinfo : EIATTR_SPARSE_MMA_MASK
	.align		4
.L_122:
        /*0018*/ 	.byte	0x03, 0x50
        /*001a*/ 	.short	0x0000


	//----- nvinfo : EIATTR_MAXREG_COUNT
	.align		4
        /*001c*/ 	.byte	0x03, 0x1b
        /*001e*/ 	.short	0x00a8


	//----- nvinfo : EIATTR_MERCURY_ISA_VERSION
	.align		4
        /*0020*/ 	.byte	0x03, 0x5f
        /*0022*/ 	.short	0x0101


	//----- nvinfo : EIATTR_VRC_CTA_INIT_COUNT
	.align		4
        /*0024*/ 	.byte	0x02, 0x4a
	.zero		1
	.zero		1


	//----- nvinfo : EIATTR_EXIT_INSTR_OFFSETS
	.align		4
        /*0028*/ 	.byte	0x04, 0x1c
        /*002a*/ 	.short	(.L_124 - .L_123)


	//   ....[0]....
.L_123:
        /*002c*/ 	.word	0x00000010


	//----- nvinfo : EIATTR_MAX_THREADS
	.align		4
.L_124:
        /*0030*/ 	.byte	0x04, 0x05
        /*0032*/ 	.short	(.L_126 - .L_125)
.L_125:
        /*0034*/ 	.word	0x00000180
        /*0038*/ 	.word	0x00000001
        /*003c*/ 	.word	0x00000001


	//----- nvinfo : EIATTR_CBANK_PARAM_SIZE
	.align		4
.L_126:
        /*0040*/ 	.byte	0x03, 0x19
        /*0042*/ 	.short	0x0a00


	//----- nvinfo : EIATTR_PARAM_CBANK
	.align		4
        /*0044*/ 	.byte	0x04, 0x0a
        /*0046*/ 	.short	(.L_128 - .L_127)
	.align		4
.L_127:
        /*0048*/ 	.word	index@(.nv.constant0._ZN7cutlass13device_kernelIN5flash11enable_sm90INS1_16FlashAttnFwdSm90INS1_25CollectiveMainloopFwdSm90ILi2EN4cute5tupleIJNS5_1CILi1EEES8_S8_EEENS6_IJNS7_ILi128EEENS7_ILi96EEENS7_ILi64EEEEEELi256ENS_6half_tEfNS_4arch4Sm90ELb0ELb0ELb1ELb0ELb0ELb0ELb0ELb1ELb0ELb1ELb1ELb0EEENS1_21CollectiveEpilogueFwdINS6_IJSA_NS7_ILi256EEESB_EEES9_SE_SG_Li256ELb0ELb1ELb1ELb0EEENS1_19SingleTileSchedulerILb0ELb1ELb1ELi128EEEEEEEEEvNT_6ParamsE)
        /*004c*/ 	.short	0x0380
        /*004e*/ 	.short	0x0a00


	//----- nvinfo : EIATTR_SW_WAR
	.align		4
.L_128:
        /*0050*/ 	.byte	0x04, 0x36
        /*0052*/ 	.short	(.L_130 - .L_129)
.L_129:
        /*0054*/ 	.word	0x00000008
.L_130:


//--------------------- .nv.info._ZN7cutlass13device_kernelIN5flash11enable_sm90INS1_16FlashAttnFwdSm90INS1_25CollectiveMainloopFwdSm90ILi2EN4cute5tupleIJNS5_1CILi1EEES8_S8_EEENS6_IJNS7_ILi128EEENS7_ILi96EEENS7_ILi64EEEEEELi256ENS_6half_tEfNS_4arch4Sm90ELb0ELb0ELb1ELb0ELb0ELb0ELb1ELb1ELb0ELb1ELb1ELb0EEENS1_21CollectiveEpilogueFwdINS6_IJSA_NS7_ILi256EEESB_EEES9_SE_SG_Li256ELb0ELb1ELb1ELb0EEENS1_19SingleTileSchedulerILb0ELb1ELb1ELi128EEEEEEEEEvNT_6ParamsE --------------------------
	.section	.nv.info._ZN7cutlass13device_kernelIN5flash11enable_sm90INS1_16FlashAttnFwdSm90INS1_25CollectiveMainloopFwdSm90ILi2EN4cute5tupleIJNS5_1CILi1EEES8_S8_EEENS6_IJNS7_ILi128EEENS7_ILi96EEENS7_ILi64EEEEEELi256ENS_6half_tEfNS_4arch4Sm90ELb0ELb0ELb1ELb0ELb0ELb0ELb1ELb1ELb0ELb1ELb1ELb0EEENS1_21CollectiveEpilogueFwdINS6_IJSA_NS7_ILi256EEESB_EEES9_SE_SG_Li256ELb0ELb1ELb1ELb0EEENS1_19SingleTileSchedulerILb0ELb1ELb1ELi128EEEEEEEEEvNT_6ParamsE,"",@"SHT_CUDA_INFO"
	.sectionflags	@""
	.align	4


	//----- nvinfo : EIATTR_CUDA_API_VERSION
	.align		4
        /*0000*/ 	.byte	0x04, 0x37
        /*0002*/ 	.short	(.L_132 - .L_131)
.L_131:
        /*0004*/ 	.word	0x00000082


	//----- nvinfo : EIATTR_KPARAM_INFO
	.align		4
.L_132:
        /*0008*/ 	.byte	0x04, 0x17
        /*000a*/ 	.short	(.L_134 - .L_133)
.L_133:
        /*000c*/ 	.word	0x00000000
        /*0010*/ 	.short	0x0000
        /*0012*/ 	.short	0x0000
        /*0014*/ 	.byte	0x00, 0xf0, 0x01, 0x2c


	//----- nvinfo : EIATTR_SPARSE_MMA_MASK
	.align		4
.L_134:
        /*0018*/ 	.byte	0x03, 0x50
        /*001a*/ 	.short	0x0000


	//----- nvinfo : EIATTR_MAXREG_COUNT
	.align		4
        /*001c*/ 	.byte	0x03, 0x1b
        /*001e*/ 	.short	0x00a8


	//----- nvinfo : EIATTR_MERCURY_ISA_VERSION
	.align		4
        /*0020*/ 	.byte	0x03, 0x5f
        /*0022*/ 	.short	0x0101


	//----- nvinfo : EIATTR_VRC_CTA_INIT_COUNT
	.align		4
        /*0024*/ 	.byte	0x02, 0x4a
	.zero		1
	.zero		1


	//----- nvinfo : EIATTR_EXIT_INSTR_OFFSETS
	.align		4
        /*0028*/ 	.byte	0x04, 0x1c
        /*002a*/ 	.short	(.L_136 - .L_135)


	//   ....[0]....
.L_135:
        /*002c*/ 	.word	0x00000010


	//----- nvinfo : EIATTR_MAX_THREADS
	.align		4
.L_136:
        /*0030*/ 	.byte	0x04, 0x05
        /*0032*/ 	.short	(.L_138 - .L_137)
.L_137:
        /*0034*/ 	.word	0x00000180
        /*0038*/ 	.word	0x00000001
        /*003c*/ 	.word	0x00000001


	//----- nvinfo : EIATTR_CBANK_PARAM_SIZE
	.align		4
.L_138:
        /*0040*/ 	.byte	0x03, 0x19
        /*0042*/ 	.short	0x0b00


	//----- nvinfo : EIATTR_PARAM_CBANK
	.align		4
        /*0044*/ 	.byte	0x04, 0x0a
        /*0046*/ 	.short	(.L_140 - .L_139)
	.align		4
.L_139:
        /*0048*/ 	.word	index@(.nv.constant0._ZN7cutlass13device_kernelIN5flash11enable_sm90INS1_16FlashAttnFwdSm90INS1_25CollectiveMainloopFwdSm90ILi2EN4cute5tupleIJNS5_1CILi1EEES8_S8_EEENS6_IJNS7_ILi128EEENS7_ILi96EEENS7_ILi64EEEEEELi256ENS_6half_tEfNS_4arch4Sm90ELb0ELb0ELb1ELb0ELb0ELb0ELb1ELb1ELb0ELb1ELb1ELb0EEENS1_21CollectiveEpilogueFwdINS6_IJSA_NS7_ILi256EEESB_EEES9_SE_SG_Li256ELb0ELb1ELb1ELb0EEENS1_19SingleTileSchedulerILb0ELb1ELb1ELi128EEEEEEEEEvNT_6ParamsE)
        /*004c*/ 	.short	0x0380
        /*004e*/ 	.short	0x0b00


	//----- nvinfo : EIATTR_SW_WAR
	.align		4
.L_140:
        /*0050*/ 	.byte	0x04, 0x36
        /*0052*/ 	.short	(.L_142 - .L_141)
.L_141:
        /*0054*/ 	.word	0x00000008
.L_142:


//--------------------- .nv.info._ZN7cutlass13device_kernelIN5flash11enable_sm90INS1_16FlashAttnFwdSm90INS1_25CollectiveMainloopFwdSm90ILi2EN4cute5tupleIJNS5_1CILi1EEES8_S8_EEENS6_IJNS7_ILi128EEENS7_ILi96EEENS7_ILi64EEEEEELi256ENS_6half_tEfNS_4arch4Sm90ELb0ELb0ELb1ELb1ELb0ELb0ELb0ELb1ELb0ELb1ELb1ELb0EEENS1_21CollectiveEpilogueFwdINS6_IJSA_NS7_ILi256EEESB_EEES9_SE_SG_Li256ELb1ELb1ELb1ELb0EEENS1_36VarlenDynamicPersistentTileSchedulerILi128ELi96ELi256ELi128ELb1ELb1ELb1ELb0ELb1ELb1EEEEEEEEEvNT_6ParamsE --------------------------
	.section	.nv.info._ZN7cutlass13device_kernelIN5flash11enable_sm90INS1_16FlashAttnFwdSm90INS1_25CollectiveMainloopFwdSm90ILi2EN4cute5tupleIJNS5_1CILi1EEES8_S8_EEENS6_IJNS7_ILi128EEENS7_ILi96EEENS7_ILi64EEEEEELi256ENS_6half_tEfNS_4arch4Sm90ELb0ELb0ELb1ELb1ELb0ELb0ELb0ELb1ELb0ELb1ELb1ELb0EEENS1_21CollectiveEpilogueFwdINS6_IJSA_NS7_ILi256EEESB_EEES9_SE_SG_Li256ELb1ELb1ELb1ELb0EEENS1_36VarlenDynamicPersistentTileSchedulerILi128ELi96ELi256ELi128ELb1ELb1ELb1ELb0ELb1ELb1EEEEEEEEEvNT_6ParamsE,"",@"SHT_CUDA_INFO"
	.sectionflags	@""
	.align	4


	//----- nvinfo : EIATTR_CUDA_API_VERSION
	.align		4
        /*0000*/ 	.byte	0x04, 0x37
        /*0002*/ 	.short	(.L_144 - .L_143)
.L_143:
        /*0004*/ 	.word	0x00000082


	//----- nvinfo : EIATTR_KPARAM_INFO
	.align		4
.L_144:
        /*0008*/ 	.byte	0x04, 0x17
        /*000a*/ 	.short	(.L_146 - .L_145)
.L_145:
        /*000c*/ 	.word	0x00000000
        /*0010*/ 	.short	0x0000
        /*0012*/ 	.short	0x0000
        /*0014*/ 	.byte	0x00, 0xf0, 0x01, 0x2a


	//----- nvinfo : EIATTR_SPARSE_MMA_MASK
	.align		4
.L_146:
        /*0018*/ 	.byte	0x03, 0x50
        /*001a*/ 	.short	0x0000


	//----- nvinfo : EIATTR_MAXREG_COUNT
	.align		4
        /*001c*/ 	.byte	0x03, 0x1b
        /*001e*/ 	.short	0x00a8


	//----- nvinfo : EIATTR_MERCURY_ISA_VERSION
	.align		4
        /*0020*/ 	.byte	0x03, 0x5f
        /*0022*/ 	.short	0x0101


	//----- nvinfo : EIATTR_VRC_CTA_INIT_COUNT
	.align		4
        /*0024*/ 	.byte	0x02, 0x4a
	.zero		1
	.zero		1


	//----- nvinfo : EIATTR_EXIT_INSTR_OFFSETS
	.align		4
        /*0028*/ 	.byte	0x04, 0x1c
        /*002a*/ 	.short	(.L_148 - .L_147)


	//   ....[0]....
.L_147:
        /*002c*/ 	.word	0x00000010


	//----- nvinfo : EIATTR_MAX_THREADS
	.align		4
.L_148:
        /*0030*/ 	.byte	0x04, 0x05
        /*0032*/ 	.short	(.L_150 - .L_149)
.L_149:
        /*0034*/ 	.word	0x00000180
        /*0038*/ 	.word	0x00000001
        /*003c*/ 	.word	0x00000001


	//----- nvinfo : EIATTR_CBANK_PARAM_SIZE
	.align		4
.L_150:
        /*0040*/ 	.byte	0x03, 0x19
        /*0042*/ 	.short	0x0a80


	//----- nvinfo : EIATTR_PARAM_CBANK
	.align		4
        /*0044*/ 	.byte	0x04, 0x0a
        /*0046*/ 	.short	(.L_152 - .L_151)
	.align		4
.L_151:
        /*0048*/ 	.word	index@(.nv.constant0._ZN7cutlass13device_kernelIN5flash11enable_sm90INS1_16FlashAttnFwdSm90INS1_25CollectiveMainloopFwdSm90ILi2EN4cute5tupleIJNS5_1CILi1EEES8_S8_EEENS6_IJNS7_ILi128EEENS7_ILi96EEENS7_ILi64EEEEEELi256ENS_6half_tEfNS_4arch4Sm90ELb0ELb0ELb1ELb1ELb0ELb0ELb0ELb1ELb0ELb1ELb1ELb0EEENS1_21CollectiveEpilogueFwdINS6_IJSA_NS7_ILi256EEESB_EEES9_SE_SG_Li256ELb1ELb1ELb1ELb0EEENS1_36VarlenDynamicPersistentTileSchedulerILi128ELi96ELi256ELi128ELb1ELb1ELb1ELb0ELb1ELb1EEEEEEEEEvNT_6ParamsE)
        /*004c*/ 	.short	0x0380
        /*004e*/ 	.short	0x0a80


	//----- nvinfo : EIATTR_SW_WAR
	.align		4
.L_152:
        /*0050*/ 	.byte	0x04, 0x36
        /*0052*/ 	.short	(.L_154 - .L_153)
.L_153:
        /*0054*/ 	.word	0x00000008
.L_154:


//--------------------- .nv.info._ZN7cutlass13device_kernelIN5flash11enable_sm90INS1_16FlashAttnFwdSm90INS1_25CollectiveMainloopFwdSm90ILi2EN4cute5tupleIJNS5_1CILi1EEES8_S8_EEENS6_IJNS7_ILi128EEENS7_ILi96EEENS7_ILi64EEEEEELi256ENS_6half_tEfNS_4arch4Sm90ELb0ELb0ELb1ELb1ELb0ELb1ELb0ELb1ELb0ELb1ELb1ELb0EEENS1_21CollectiveEpilogueFwdINS6_IJSA_NS7_ILi256EEESB_EEES9_SE_SG_Li256ELb1ELb1ELb1ELb0EEENS1_36VarlenDynamicPersistentTileSchedulerILi128ELi96ELi256ELi128ELb1ELb1ELb1ELb0ELb1ELb1EEEEEEEEEvNT_6ParamsE --------------------------
	.section	.nv.info._ZN7cutlass13device_kernelIN5flash11enable_sm90INS1_16FlashAttnFwdSm90INS1_25CollectiveMainloopFwdSm90ILi2EN4cute5tupleIJNS5_1CILi1EEES8_S8_EEENS6_IJNS7_ILi128EEENS7_ILi96EEENS7_ILi64EEEEEELi256ENS_6half_tEfNS_4arch4Sm90ELb0ELb0ELb1ELb1ELb0ELb1ELb0ELb1ELb0ELb1ELb1ELb0EEENS1_21CollectiveEpilogueFwdINS6_IJSA_NS7_ILi256EEESB_EEES9_SE_SG_Li256ELb1ELb1ELb1ELb0EEENS1_36VarlenDynamicPersistentTileSchedulerILi128ELi96ELi256ELi128ELb1ELb1ELb1ELb0ELb1ELb1EEEEEEEEEvNT_6ParamsE,"",@"SHT_CUDA_INFO"
	.sectionflags	@""
	.align	4


	//----- nvinfo : EIATTR_CUDA_API_VERSION
	.align		4
        /*0000*/ 	.byte	0x04, 0x37
        /*0002*/ 	.short	(.L_156 - .L_155)
.L_155:
        /*0004*/ 	.word	0x00000082


	//----- nvinfo : EIATTR_KPARAM_INFO
	.align		4
.L_156:
        /*0008*/ 	.byte	0x04, 0x17
        /*000a*/ 	.short	(.L_158 - .L_157)
.L_157:
        /*000c*/ 	.word	0x00000000
        /*0010*/ 	.short	0x0000
        /*0012*/ 	.short	0x0000
        /*0014*/ 	.byte	0x00, 0xf0, 0x01, 0x2a


	//----- nvinfo : EIATTR_SPARSE_MMA_MASK
	.align		4
.L_158:
        /*0018*/ 	.byte	0x03, 0x50
        /*001a*/ 	.short	0x0000


	//----- nvinfo : EIATTR_MAXREG_COUNT
	.align		4
        /*001c*/ 	.byte	0x03, 0x1b
        /*001e*/ 	.short	0x00a8


	//----- nvinfo : EIATTR_MERCURY_ISA_VERSION
	.align		4
        /*0020*/ 	.byte	0x03, 0x5f
        /*0022*/ 	.short	0x0101


	//----- nvinfo : EIATTR_VRC_CTA_INIT_COUNT
	.align		4
        /*0024*/ 	.byte	0x02, 0x4a
	.zero		1
	.zero		1


	//----- nvinfo : EIATTR_EXIT_INSTR_OFFSETS
	.align		4
        /*0028*/ 	.byte	0x04, 0x1c
        /*002a*/ 	.short	(.L_160 - .L_159)


	//   ....[0]....
.L_159:
        /*002c*/ 	.word	0x00000010


	//----- nvinfo : EIATTR_MAX_THREADS
	.align		4
.L_160:
        /*0030*/ 	.byte	0x04, 0x05
        /*0032*/ 	.short	(.L_162 - .L_161)
.L_161:
        /*0034*/ 	.word	0x00000180
        /*0038*/ 	.word	0x00000001
        /*003c*/ 	.word	0x00000001


	//----- nvinfo : EIATTR_CBANK_PARAM_SIZE
	.align		4
.L_162:
        /*0040*/ 	.byte	0x03, 0x19
        /*0042*/ 	.short	0x0a80


	//----- nvinfo : EIATTR_PARAM_CBANK
	.align		4
        /*0044*/ 	.byte	0x04, 0x0a
        /*0046*/ 	.short	(.L_164 - .L_163)
	.align		4
.L_163:
        /*0048*/ 	.word	index@(.nv.constant0._ZN7cutlass13device_kernelIN5flash11enable_sm90INS1_16FlashAttnFwdSm90INS1_25CollectiveMainloopFwdSm90ILi2EN4cute5tupleIJNS5_1CILi1EEES8_S8_EEENS6_IJNS7_ILi128EEENS7_ILi96EEENS7_ILi64EEEEEELi256ENS_6half_tEfNS_4arch4Sm90ELb0ELb0ELb1ELb1ELb0ELb1ELb0ELb1ELb0ELb1ELb1ELb0EEENS1_21CollectiveEpilogueFwdINS6_IJSA_NS7_ILi256EEESB_EEES9_SE_SG_Li256ELb1ELb1ELb1ELb0EEENS1_36VarlenDynamicPersistentTileSchedulerILi128ELi96ELi256ELi128ELb1ELb1ELb1ELb0ELb1ELb1EEEEEEEEEvNT_6ParamsE)
        /*004c*/ 	.short	0x0380
        /*004e*/ 	.short	0x0a80


	//----- nvinfo : EIATTR_SW_WAR
	.align		4
.L_164:
        /*0050*/ 	.byte	0x04, 0x36
        /*0052*/ 	.short	(.L_166 - .L_165)
.L_165:
        /*0054*/ 	.word	0x00000008
.L_166:


//--------------------- .nv.info._ZN7cutlass13device_kernelIN5flash11enable_sm90INS1_16FlashAttnFwdSm90INS1_25CollectiveMainloopFwdSm90ILi2EN4cute5tupleIJNS5_1CILi1EEES8_S8_EEENS6_IJNS7_ILi128EEENS7_ILi96EEENS7_ILi64EEEEEELi256ENS_6half_tEfNS_4arch4Sm90ELb0ELb0ELb1ELb1ELb0ELb0ELb1ELb1ELb0ELb1ELb1ELb0EEENS1_21CollectiveEpilogueFwdINS6_IJSA_NS7_ILi256EEESB_EEES9_SE_SG_Li256ELb1ELb1ELb1ELb0EEENS1_36VarlenDynamicPersistentTileSchedulerILi128ELi96ELi256ELi128ELb1ELb1ELb1ELb0ELb1ELb1EEEEEEEEEvNT_6ParamsE --------------------------
	.section	.nv.info._ZN7cutlass13device_kernelIN5flash11enable_sm90INS1_16FlashAttnFwdSm90INS1_25CollectiveMainloopFwdSm90ILi2EN4cute5tupleIJNS5_1CILi1EEES8_S8_EEENS6_IJNS7_ILi128EEENS7_ILi96EEENS7_ILi64EEEEEELi256ENS_6half_tEfNS_4arch4Sm90ELb0ELb0ELb1ELb1ELb0ELb0ELb1ELb1ELb0ELb1ELb1ELb0EEENS1_21CollectiveEpilogueFwdINS6_IJSA_NS7_ILi256EEESB_EEES9_SE_SG_Li256ELb1ELb1ELb1ELb0EEENS1_36VarlenDynamicPersistentTileSchedulerILi128ELi96ELi256ELi128ELb1ELb1ELb1ELb0ELb1ELb1EEEEEEEEEvNT_6ParamsE,"",@"SHT_CUDA_INFO"
	.sectionflags	@""
	.align	4


	//----- nvinfo : EIATTR_CUDA_API_VERSION
	.align		4
        /*0000*/ 	.byte	0x04, 0x37
        /*0002*/ 	.short	(.L_168 - .L_167)
.L_167:
        /*0004*/ 	.word	0x00000082


	//----- nvinfo : EIATTR_KPARAM_INFO
	.align		4
.L_168:
        /*0008*/ 	.byte	0x04, 0x17
        /*000a*/ 	.short	(.L_170 - .L_169)
.L_169:
        /*000c*/ 	.word	0x00000000
        /*0010*/ 	.short	0x0000
        /*0012*/ 	.short	0x0000
        /*0014*/ 	.byte	0x00, 0xf0, 0x01, 0x2e


	//----- nvinfo : EIATTR_SPARSE_MMA_MASK
	.align		4
.L_170:
        /*0018*/ 	.byte	0x03, 0x50
        /*001a*/ 	.short	0x0000


	//----- nvinfo : EIATTR_MAXREG_COUNT
	.align		4
        /*001c*/ 	.byte	0x03, 0x1b
        /*001e*/ 	.short	0x00a8


	//----- nvinfo : EIATTR_MERCURY_ISA_VERSION
	.align		4
        /*0020*/ 	.byte	0x03, 0x5f
        /*0022*/ 	.short	0x0101


	//----- nvinfo : EIATTR_VRC_CTA_INIT_COUNT
	.align		4
        /*0024*/ 	.byte	0x02, 0x4a
	.zero		1
	.zero		1


	//----- nvinfo : EIATTR_EXIT_INSTR_OFFSETS
	.align		4
        /*0028*/ 	.byte	0x04, 0x1c
        /*002a*/ 	.short	(.L_172 - .L_171)


	//   ....[0]....
.L_171:
        /*002c*/ 	.word	0x00000010


	//----- nvinfo : EIATTR_MAX_THREADS
	.align		4
.L_172:
        /*0030*/ 	.byte	0x04, 0x05
        /*0032*/ 	.short	(.L_174 - .L_173)
.L_173:
        /*0034*/ 	.word	0x00000180
        /*0038*/ 	.word	0x00000001
        /*003c*/ 	.word	0x00000001


	//----- nvinfo : EIATTR_CBANK_PARAM_SIZE
	.align		4
.L_174:
        /*0040*/ 	.byte	0x03, 0x19
        /*0042*/ 	.short	0x0b80


	//----- nvinfo : EIATTR_PARAM_CBANK
	.align		4
        /*0044*/ 	.byte	0x04, 0x0a
        /*0046*/ 	.short	(.L_176 - .L_175)
	.align		4
.L_175:
        /*0048*/ 	.word	index@(.nv.constant0._ZN7cutlass13device_kernelIN5flash11enable_sm90INS1_16FlashAttnFwdSm90INS1_25CollectiveMainloopFwdSm90ILi2EN4cute5tupleIJNS5_1CILi1EEES8_S8_EEENS6_IJNS7_ILi128EEENS7_ILi96EEENS7_ILi64EEEEEELi256ENS_6half_tEfNS_4arch4Sm90ELb0ELb0ELb1ELb1ELb0ELb0ELb1ELb1ELb0ELb1ELb1ELb0EEENS1_21CollectiveEpilogueFwdINS6_IJSA_NS7_ILi256EEESB_EEES9_SE_SG_Li256ELb1ELb1ELb1ELb0EEENS1_36VarlenDynamicPersistentTileSchedulerILi128ELi96ELi256ELi128ELb1ELb1ELb1ELb0ELb1ELb1EEEEEEEEEvNT_6ParamsE)
        /*004c*/ 	.short	0x0380
        /*004e*/ 	.short	0x0b80


	//----- nvinfo : EIATTR_SW_WAR
	.align		4
.L_176:
        /*0050*/ 	.byte	0x04, 0x36
        /*0052*/ 	.short	(.L_178 - .L_177)
.L_177:
        /*0054*/ 	.word	0x00000008
.L_178:


//--------------------- .nv.info._ZN7cutlass13device_kernelIN5flash11enable_sm90INS1_16FlashAttnFwdSm90INS1_25CollectiveMainloopFwdSm90ILi2EN4cute5tupleIJNS5_1CILi1EEES8_S8_EEENS6_IJNS7_ILi128EEENS7_ILi96EEENS7_ILi64EEEEEELi256ENS_6half_tEfNS_4arch4Sm90ELb0ELb0ELb1ELb1ELb0ELb1ELb1ELb1ELb0ELb1ELb1ELb0EEENS1_21CollectiveEpilogueFwdINS6_IJSA_NS7_ILi256EEESB_EEES9_SE_SG_Li256ELb1ELb1ELb1ELb0EEENS1_36VarlenDynamicPersistentTileSchedulerILi128ELi96ELi256ELi128ELb1ELb1ELb1ELb0ELb1ELb1EEEEEEEEEvNT_6ParamsE --------------------------
	.section	.nv.info._ZN7cutlass13device_kernelIN5flash11enable_sm90INS1_16FlashAttnFwdSm90INS1_25CollectiveMainloopFwdSm90ILi2EN4cute5tupleIJNS5_1CILi1EEES8_S8_EEENS6_IJNS7_ILi128EEENS7_ILi96EEENS7_ILi64EEEEEELi256ENS_6half_tEfNS_4arch4Sm90ELb0ELb0ELb1ELb1ELb0ELb1ELb1ELb1ELb0ELb1ELb1ELb0EEENS1_21CollectiveEpilogueFwdINS6_IJSA_NS7_ILi256EEESB_EEES9_SE_SG_Li256ELb1ELb1ELb1ELb0EEENS1_36VarlenDynamicPersistentTileSchedulerILi128ELi96ELi256ELi128ELb1ELb1ELb1ELb0ELb1ELb1EEEEEEEEEvNT_6ParamsE,"",@"SHT_CUDA_INFO"
	.sectionflags	@""
	.align	4


	//----- nvinfo : EIATTR_CUDA_API_VERSION
	.align		4
        /*0000*/ 	.byte	0x04, 0x37
        /*0002*/ 	.short	(.L_180 - .L_179)
.L_179:
        /*0004*/ 	.word	0x00000082


	//----- nvinfo : EIATTR_KPARAM_INFO
	.align		4
.L_180:
        /*0008*/ 	.byte	0x04, 0x17
        /*000a*/ 	.short	(.L_182 - .L_181)
.L_181:
        /*000c*/ 	.word	0x00000000
        /*0010*/ 	.short	0x0000
        /*0012*/ 	.short	0x0000
        /*0014*/ 	.byte	0x00, 0xf0, 0x01, 0x2e


	//----- nvinfo : EIATTR_SPARSE_MMA_MASK
	.align		4
.L_182:
        /*0018*/ 	.byte	0x03, 0x50
        /*001a*/ 	.short	0x0000


	//----- nvinfo : EIATTR_MAXREG_COUNT
	.align		4
        /*001c*/ 	.byte	0x03, 0x1b
        /*001e*/ 	.short	0x00a8


	//----- nvinfo : EIATTR_MERCURY_ISA_VERSION
	.align		4
        /*0020*/ 	.byte	0x03, 0x5f
        /*0022*/ 	.short	0x0101


	//----- nvinfo : EIATTR_VRC_CTA_INIT_COUNT
	.align		4
        /*0024*/ 	.byte	0x02, 0x4a
	.zero		1
	.zero		1


	//----- nvinfo : EIATTR_EXIT_INSTR_OFFSETS
	.align		4
        /*0028*/ 	.byte	0x04, 0x1c
        /*002a*/ 	.short	(.L_184 - .L_183)


	//   ....[0]....
.L_183:
        /*002c*/ 	.word	0x00000010


	//----- nvinfo : EIATTR_MAX_THREADS
	.align		4
.L_184:
        /*0030*/ 	.byte	0x04, 0x05
        /*0032*/ 	.short	(.L_186 - .L_185)
.L_185:
        /*0034*/ 	.word	0x00000180
        /*0038*/ 	.word	0x00000001
        /*003c*/ 	.word	0x00000001


	//----- nvinfo : EIATTR_CBANK_PARAM_SIZE
	.align		4
.L_186:
        /*0040*/ 	.byte	0x03, 0x19
        /*0042*/ 	.short	0x0b80


	//----- nvinfo : EIATTR_PARAM_CBANK
	.align		4
        /*0044*/ 	.byte	0x04, 0x0a
        /*0046*/ 	.short	(.L_188 - .L_187)
	.align		4
.L_187:
        /*0048*/ 	.word	index@(.nv.constant0._ZN7cutlass13device_kernelIN5flash11enable_sm90INS1_16FlashAttnFwdSm90INS1_25CollectiveMainloopFwdSm90ILi2EN4cute5tupleIJNS5_1CILi1EEES8_S8_EEENS6_IJNS7_ILi128EEENS7_ILi96EEENS7_ILi64EEEEEELi256ENS_6half_tEfNS_4arch4Sm90ELb0ELb0ELb1ELb1ELb0ELb1ELb1ELb1ELb0ELb1ELb1ELb0EEENS1_21CollectiveEpilogueFwdINS6_IJSA_NS7_ILi256EEESB_EEES9_SE_SG_Li256ELb1ELb1ELb1ELb0EEENS1_36VarlenDynamicPersistentTileSchedulerILi128ELi96ELi256ELi128ELb1ELb1ELb1ELb0ELb1ELb1EEEEEEEEEvNT_6ParamsE)
        /*004c*/ 	.short	0x0380
        /*004e*/ 	.short	0x0b80


	//----- nvinfo : EIATTR_SW_WAR
	.align		4
.L_188:
        /*0050*/ 	.byte	0x04, 0x36
        /*0052*/ 	.short	(.L_190 - .L_189)
.L_189:
        /*0054*/ 	.word	0x00000008
.L_190:


//--------------------- .nv.info._ZN7cutlass13device_kernelIN5flash11enable_sm90INS1_16FlashAttnFwdSm90INS1_25CollectiveMainloopFwdSm90ILi2EN4cute5tupleIJNS5_1CILi1EEES8_S8_EEENS6_IJNS7_ILi128EEENS7_ILi96EEENS7_ILi64EEEEEELi256ENS_6half_tEfNS_4arch4Sm90ELb0ELb1ELb1ELb0ELb0ELb0ELb0ELb1ELb0ELb1ELb1ELb0EEENS1_21CollectiveEpilogueFwdINS6_IJSA_NS7_ILi256EEESB_EEES9_SE_SG_Li256ELb0ELb1ELb1ELb0EEENS1_19SingleTileSchedulerILb0ELb1ELb1ELi128EEEEEEEEEvNT_6ParamsE --------------------------
	.section	.nv.info._ZN7cutlass13device_kernelIN5flash11enable_sm90INS1_16FlashAttnFwdSm90INS1_25CollectiveMainloopFwdSm90ILi2EN4cute5tupleIJNS5_1CILi1EEES8_S8_EEENS6_IJNS7_ILi128EEENS7_ILi96EEENS7_ILi64EEEEEELi256ENS_6half_tEfNS_4arch4Sm90ELb0ELb1ELb1ELb0ELb0ELb0ELb0ELb1ELb0ELb1ELb1ELb0EEENS1_21CollectiveEpilogueFwdINS6_IJSA_NS7_ILi256EEESB_EEES9_SE_SG_Li256ELb0ELb1ELb1ELb0EEENS1_19SingleTileSchedulerILb0ELb1ELb1ELi128EEEEEEEEEvNT_6ParamsE,"",@"SHT_CUDA_INFO"
	.sectionflags	@""
	.align	4


	//----- nvinfo : EIATTR_CUDA_API_VERSION
	.align		4
        /*0000*/ 	.byte	0x04, 0x37
        /*0002*/ 	.short	(.L_192 - .L_191)
.L_191:
        /*0004*/ 	.word	0x00000082


	//----- nvinfo : EIATTR_KPARAM_INFO
	.align		4
.L_192:
        /*0008*/ 	.byte	0x04, 0x17
        /*000a*/ 	.short	(.L_194 - .L_193)
.L_193:
        /*000c*/ 	.word	0x00000000
        /*0010*/ 	.short	0x0000
        /*0012*/ 	.short	0x0000
        /*0014*/ 	.byte	0x00, 0xf0, 0x01, 0x28


	//----- nvinfo : EIATTR_SPARSE_MMA_MASK
	.align		4
.L_194:
        /*0018*/ 	.byte	0x03, 0x50
        /*001a*/ 	.short	0x0000


	//----- nvinfo : EIATTR_MAXREG_COUNT
	.align		4
        /*001c*/ 	.byte	0x03, 0x1b
        /*001e*/ 	.short	0x00a8


	//----- nvinfo : EIATTR_MERCURY_ISA_VERSION
	.align		4
        /*0020*/ 	.byte	0x03, 0x5f
        /*0022*/ 	.short	0x0101


	//----- nvinfo : EIATTR_VRC_CTA_INIT_COUNT
	.align		4
        /*0024*/ 	.byte	0x02, 0x4a
	.zero		1
	.zero		1


	//----- nvinfo : EIATTR_EXIT_INSTR_OFFSETS
	.align		4
        /*0028*/ 	.byte	0x04, 0x1c
        /*002a*/ 	.short	(.L_196 - .L_195)


	//   ....[0]....
.L_195:
        /*002c*/ 	.word	0x00000010


	//----- nvinfo : EIATTR_MAX_THREADS
	.align		4
.L_196:
        /*0030*/ 	.byte	0x04, 0x05
        /*0032*/ 	.short	(.L_198 - .L_197)
.L_197:
        /*0034*/ 	.word	0x00000180
        /*0038*/ 	.word	0x00000001
        /*003c*/ 	.word	0x00000001


	//----- nvinfo : EIATTR_CBANK_PARAM_SIZE
	.align		4
.L_198:
        /*0040*/ 	.byte	0x03, 0x19
        /*0042*/ 	.short	0x0a00


	//----- nvinfo : EIATTR_PARAM_CBANK
	.align		4
        /*0044*/ 	.byte	0x04, 0x0a
        /*0046*/ 	.short	(.L_200 - .L_199)
	.align		4
.L_199:
        /*0048*/ 	.word	index@(.nv.constant0._ZN7cutlass13device_kernelIN5flash11enable_sm90INS1_16FlashAttnFwdSm90INS1_25CollectiveMainloopFwdSm90ILi2EN4cute5tupleIJNS5_1CILi1EEES8_S8_EEENS6_IJNS7_ILi128EEENS7_ILi96EEENS7_ILi64EEEEEELi256ENS_6half_tEfNS_4arch4Sm90ELb0ELb1ELb1ELb0ELb0ELb0ELb0ELb1ELb0ELb1ELb1ELb0EEENS1_21CollectiveEpilogueFwdINS6_IJSA_NS7_ILi256EEESB_EEES9_SE_SG_Li256ELb0ELb1ELb1ELb0EEENS1_19SingleTileSchedulerILb0ELb1ELb1ELi128EEEEEEEEEvNT_6ParamsE)
        /*004c*/ 	.short	0x0380
        /*004e*/ 	.short	0x0a00


	//----- nvinfo : EIATTR_SW_WAR
	.align		4
.L_200:
        /*0050*/ 	.byte	0x04, 0x36
        /*0052*/ 	.short	(.L_202 - .L_201)
.L_201:
        /*0054*/ 	.word	0x00000008
.L_202:


//--------------------- .nv.info._ZN7cutlass13device_kernelIN5flash11enable_sm90INS1_16FlashAttnFwdSm90INS1_25CollectiveMainloopFwdSm90ILi2EN4cute5tupleIJNS5_1CILi1EEES8_S8_EEENS6_IJNS7_ILi128EEENS7_ILi96EEENS7_ILi64EEEEEELi256ENS_6half_tEfNS_4arch4Sm90ELb0ELb1ELb1ELb0ELb0ELb0ELb1ELb1ELb0ELb1ELb1ELb0EEENS1_21CollectiveEpilogueFwdINS6_IJSA_NS7_ILi256EEESB_EEES9_SE_SG_Li256ELb0ELb1ELb1ELb0EEENS1_19SingleTileSchedulerILb0ELb1ELb1ELi128EEEEEEEEEvNT_6ParamsE --------------------------
	.section	.nv.info._ZN7cutlass13device_kernelIN5flash11enable_sm90INS1_16FlashAttnFwdSm90INS1_25CollectiveMainloopFwdSm90ILi2EN4cute5tupleIJNS5_1CILi1EEES8_S8_EEENS6_IJNS7_ILi128EEENS7_ILi96EEENS7_ILi64EEEEEELi256ENS_6half_tEfNS_4arch4Sm90ELb0ELb1ELb1ELb0ELb0ELb0ELb1ELb1ELb0ELb1ELb1ELb0EEENS1_21CollectiveEpilogueFwdINS6_IJSA_NS7_ILi256EEESB_EEES9_SE_SG_Li256ELb0ELb1ELb1ELb0EEENS1_19SingleTileSchedulerILb0ELb1ELb1ELi128EEEEEEEEEvNT_6ParamsE,"",@"SHT_CUDA_INFO"
	.sectionflags	@""
	.align	4


	//----- nvinfo : EIATTR_CUDA_API_VERSION
	.align		4
        /*0000*/ 	.byte	0x04, 0x37
        /*0002*/ 	.short	(.L_204 - .L_203)
.L_203:
        /*0004*/ 	.word	0x00000082


	//----- nvinfo : EIATTR_KPARAM_INFO
	.align		4
.L_204:
        /*0008*/ 	.byte	0x04, 0x17
        /*000a*/ 	.short	(.L_206 - .L_205)
.L_205:
        /*000c*/ 	.word	0x00000000
        /*0010*/ 	.short	0x0000
        /*0012*/ 	.short	0x0000
        /*0014*/ 	.byte	0x00, 0xf0, 0x01, 0x2c


	//----- nvinfo : EIATTR_SPARSE_MMA_MASK
	.align		4
.L_206:
        /*0018*/ 	.byte	0x03, 0x50
        /*001a*/ 	.short	0x0000


	//----- nvinfo : EIATTR_MAXREG_COUNT
	.align		4
        /*001c*/ 	.byte	0x03, 0x1b
        /*001e*/ 	.short	0x00a8


	//----- nvinfo : EIATTR_MERCURY_ISA_VERSION
	.align		4
        /*0020*/ 	.byte	0x03, 0x5f
        /*0022*/ 	.short	0x0101


	//----- nvinfo : EIATTR_VRC_CTA_INIT_COUNT
	.align		4
        /*0024*/ 	.byte	0x02, 0x4a
	.zero		1
	.zero		1


	//----- nvinfo : EIATTR_EXIT_INSTR_OFFSETS
	.align		4
        /*0028*/ 	.byte	0x04, 0x1c
        /*002a*/ 	.short	(.L_208 - .L_207)


	//   ....[0]....
.L_207:
        /*002c*/ 	.word	0x00000010


	//----- nvinfo : EIATTR_MAX_THREADS
	.align		4
.L_208:
        /*0030*/ 	.byte	0x04, 0x05
        /*0032*/ 	.short	(.L_210 - .L_209)
.L_209:
        /*0034*/ 	.word	0x00000180
        /*0038*/ 	.word	0x00000001
        /*003c*/ 	.word	0x00000001


	//----- nvinfo : EIATTR_CBANK_PARAM_SIZE
	.align		4
.L_210:
        /*0040*/ 	.byte	0x03, 0x19
        /*0042*/ 	.short	0x0b00


	//----- nvinfo : EIATTR_PARAM_CBANK
	.align		4
        /*0044*/ 	.byte	0x04, 0x0a
        /*0046*/ 	.short	(.L_212 - .L_211)
	.align		4
.L_211:
        /*0048*/ 	.word	index@(.nv.constant0._ZN7cutlass13device_kernelIN5flash11enable_sm90INS1_16FlashAttnFwdSm90INS1_25CollectiveMainloopFwdSm90ILi2EN4cute5tupleIJNS5_1CILi1EEES8_S8_EEENS6_IJNS7_ILi128EEENS7_ILi96EEENS7_ILi64EEEEEELi256ENS_6half_tEfNS_4arch4Sm90ELb0ELb1ELb1ELb0ELb0ELb0ELb1ELb1ELb0ELb1ELb1ELb0EEENS1_21CollectiveEpilogueFwdINS6_IJSA_NS7_ILi256EEESB_EEES9_SE_SG_Li256ELb0ELb1ELb1ELb0EEENS1_19SingleTileSchedulerILb0ELb1ELb1ELi128EEEEEEEEEvNT_6ParamsE)
        /*004c*/ 	.short	0x0380
        /*004e*/ 	.short	0x0b00


	//----- nvinfo : EIATTR_SW_WAR
	.align		4
.L_212:
        /*0050*/ 	.byte	0x04, 0x36
        /*0052*/ 	.short	(.L_214 - .L_213)
.L_213:
        /*0054*/ 	.word	0x00000008
.L_214:


//--------------------- .nv.info._ZN7cutlass13device_kernelIN5flash11enable_sm90INS1_16FlashAttnFwdSm90INS1_25CollectiveMainloopFwdSm90ILi2EN4cute5tupleIJNS5_1CILi1EEES8_S8_EEENS6_IJNS7_ILi128EEENS7_ILi96EEENS7_ILi64EEEEEELi256ENS_6half_tEfNS_4arch4Sm90ELb0ELb1ELb1ELb1ELb0ELb0ELb0ELb1ELb0ELb1ELb1ELb0EEENS1_21CollectiveEpilogueFwdINS6_IJSA_NS7_ILi256EEESB_EEES9_SE_SG_Li256ELb1ELb1ELb1ELb0EEENS1_36VarlenDynamicPersistentTileSchedulerILi128ELi96ELi256ELi128ELb1ELb1ELb1ELb1ELb0ELb1EEEEEEEEEvNT_6ParamsE --------------------------
	.section	.nv.info._ZN7cutlass13device_kernelIN5flash11enable_sm90INS1_16FlashAttnFwdSm90INS1_25CollectiveMainloopFwdSm90ILi2EN4cute5tupleIJNS5_1CILi1EEES8_S8_EEENS6_IJNS7_ILi128EEENS7_ILi96EEENS7_ILi64EEEEEELi256ENS_6half_tEfNS_4arch4Sm90ELb0ELb1ELb1ELb1ELb0ELb0ELb0ELb1ELb0ELb1ELb1ELb0EEENS1_21CollectiveEpilogueFwdINS6_IJSA_NS7_ILi256EEESB_EEES9_SE_SG_Li256ELb1ELb1ELb1ELb0EEENS1_36VarlenDynamicPersistentTileSchedulerILi128ELi96ELi256ELi128ELb1ELb1ELb1ELb1ELb0ELb1EEEEEEEEEvNT_6ParamsE,"",@"SHT_CUDA_INFO"
	.sectionflags	@""
	.align	4


	//----- nvinfo : EIATTR_CUDA_API_VERSION
	.align		4
        /*0000*/ 	.byte	0x04, 0x37
        /*0002*/ 	.short	(.L_216 - .L_215)
.L_215:
        /*0004*/ 	.word	0x00000082


	//----- nvinfo : EIATTR_KPARAM_INFO
	.align		4
.L_216:
        /*0008*/ 	.byte	0x04, 0x17
        /*000a*/ 	.short	(.L_218 - .L_217)
.L_217:
        /*000c*/ 	.word	0x00000000
        /*0010*/ 	.short	0x0000
        /*0012*/ 	.short	0x0000
        /*0014*/ 	.byte	0x00, 0xf0, 0x01, 0x2a


	//----- nvinfo : EIATTR_SPARSE_MMA_MASK
	.align		4
.L_218:
        /*0018*/ 	.byte	0x03, 0x50
        /*001a*/ 	.short	0x0000


	//----- nvinfo : EIATTR_MAXREG_COUNT
	.align		4
        /*001c*/ 	.byte	0x03, 0x1b
        /*001e*/ 	.short	0x00a8


	//----- nvinfo : EIATTR_MERCURY_ISA_VERSION
	.align		4
        /*0020*/ 	.byte	0x03, 0x5f
        /*0022*/ 	.short	0x0101


	//----- nvinfo : EIATTR_VRC_CTA_INIT_COUNT
	.align		4
        /*0024*/ 	.byte	0x02, 0x4a
	.zero		1
	.zero		1


	//----- nvinfo : EIATTR_EXIT_INSTR_OFFSETS
	.align		4
        /*0028*/ 	.byte	0x04, 0x1c
        /*002a*/ 	.short	(.L_220 - .L_219)


	//   ....[0]....
.L_219:
        /*002c*/ 	.word	0x00000010


	//----- nvinfo : EIATTR_MAX_THREADS
	.align		4
.L_220:
        /*0030*/ 	.byte	0x04, 0x05
        /*0032*/ 	.short	(.L_222 - .L_221)
.L_221:
        /*0034*/ 	.word	0x00000180
        /*0038*/ 	.word	0x00000001
        /*003c*/ 	.word	0x00000001


	//----- nvinfo : EIATTR_CBANK_PARAM_SIZE
	.align		4
.L_222:
        /*0040*/ 	.byte	0x03, 0x19
        /*0042*/ 	.short	0x0a80


	//----- nvinfo : EIATTR_PARAM_CBANK
	.align		4
        /*0044*/ 	.byte	0x04, 0x0a
        /*0046*/ 	.short	(.L_224 - .L_223)
	.align		4
.L_223:
        /*0048*/ 	.word	index@(.nv.constant0._ZN7cutlass13device_kernelIN5flash11enable_sm90INS1_16FlashAttnFwdSm90INS1_25CollectiveMainloopFwdSm90ILi2EN4cute5tupleIJNS5_1CILi1EEES8_S8_EEENS6_IJNS7_ILi128EEENS7_ILi96EEENS7_ILi64EEEEEELi256ENS_6half_tEfNS_4arch4Sm90ELb0ELb1ELb1ELb1ELb0ELb0ELb0ELb1ELb0ELb1ELb1ELb0EEENS1_21CollectiveEpilogueFwdINS6_IJSA_NS7_ILi256EEESB_EEES9_SE_SG_Li256ELb1ELb1ELb1ELb0EEENS1_36VarlenDynamicPersistentTileSchedulerILi128ELi96ELi256ELi128ELb1ELb1ELb1ELb1ELb0ELb1EEEEEEEEEvNT_6ParamsE)
        /*004c*/ 	.short	0x0380
        /*004e*/ 	.short	0x0a80


	//----- nvinfo : EIATTR_SW_WAR
	.align		4
.L_224:
        /*0050*/ 	.byte	0x04, 0x36
        /*0052*/ 	.short	(.L_226 - .L_225)
.L_225:
        /*0054*/ 	.word	0x00000008
.L_226:


//--------------------- .nv.info._ZN7cutlass13device_kernelIN5flash11enable_sm90INS1_16FlashAttnFwdSm90INS1_25CollectiveMainloopFwdSm90ILi2EN4cute5tupleIJNS5_1CILi1EEES8_S8_EEENS6_IJNS7_ILi128EEENS7_ILi96EEENS7_ILi64EEEEEELi256ENS_6half_tEfNS_4arch4Sm90ELb0ELb1ELb1ELb1ELb0ELb1ELb0ELb1ELb0ELb1ELb1ELb0EEENS1_21CollectiveEpilogueFwdINS6_IJSA_NS7_ILi256EEESB_EEES9_SE_SG_Li256ELb1ELb1ELb1ELb0EEENS1_36VarlenDynamicPersistentTileSchedulerILi128ELi96ELi256ELi128ELb1ELb1ELb1ELb1ELb0ELb1EEEEEEEEEvNT_6ParamsE --------------------------
	.section	.nv.info._ZN7cutlass13device_kernelIN5flash11enable_sm90INS1_16FlashAttnFwdSm90INS1_25CollectiveMainloopFwdSm90ILi2EN4cute5tupleIJNS5_1CILi1EEES8_S8_EEENS6_IJNS7_ILi128EEENS7_ILi96EEENS7_ILi64EEEEEELi256ENS_6half_tEfNS_4arch4Sm90ELb0ELb1ELb1ELb1ELb0ELb1ELb0ELb1ELb0ELb1ELb1ELb0EEENS1_21CollectiveEpilogueFwdINS6_IJSA_NS7_ILi256EEESB_EEES9_SE_SG_Li256ELb1ELb1ELb1ELb0EEENS1_36VarlenDynamicPersistentTileSchedulerILi128ELi96ELi256ELi128ELb1ELb1ELb1ELb1ELb0ELb1EEEEEEEEEvNT_6ParamsE,"",@"SHT_CUDA_INFO"
	.sectionflags	@""
	.align	4


	//----- nvinfo : EIATTR_CUDA_API_VERSION
	.align		4
        /*0000*/ 	.byte	0x04, 0x37
        /*0002*/ 	.short	(.L_228 - .L_227)
.L_227:
        /*0004*/ 	.word	0x00000082


	//----- nvinfo : EIATTR_KPARAM_INFO
	.align		4
.L_228:
        /*0008*/ 	.byte	0x04, 0x17
        /*000a*/ 	.short	(.L_230 - .L_229)
.L_229:
        /*000c*/ 	.word	0x00000000
        /*0010*/ 	.short	0x0000
        /*0012*/ 	.short	0x0000
        /*0014*/ 	.byte	0x00, 0xf0, 0x01, 0x2a


	//----- nvinfo : EIATTR_SPARSE_MMA_MASK
	.align		4
.L_230:
        /*0018*/ 	.byte	0x03, 0x50
        /*001a*/ 	.short	0x0000


	//----- nvinfo : EIATTR_MAXREG_COUNT
	.align		4
        /*001c*/ 	.byte	0x03, 0x1b
        /*001e*/ 	.short	0x00a8


	//----- nvinfo : EIATTR_MERCURY_ISA_VERSION
	.align		4
        /*0020*/ 	.byte	0x03, 0x5f
        /*0022*/ 	.short	0x0101


	//----- nvinfo : EIATTR_VRC_CTA_INIT_COUNT
	.align		4
        /*0024*/ 	.byte	0x02, 0x4a
	.zero		1
	.zero		1


	//----- nvinfo : EIATTR_EXIT_INSTR_OFFSETS
	.align		4
        /*0028*/ 	.byte	0x04, 0x1c
        /*002a*/ 	.short	(.L_232 - .L_231)


	//   ....[0]....
.L_231:
        /*002c*/ 	.word	0x00000010


	//----- nvinfo : EIATTR_MAX_THREADS
	.align		4
.L_232:
        /*0030*/ 	.byte	0x04, 0x05
        /*0032*/ 	.short	(.L_234 - .L_233)
.L_233:
        /*0034*/ 	.word	0x00000180
        /*0038*/ 	.word	0x00000001
        /*003c*/ 	.word	0x00000001


	//----- nvinfo : EIATTR_CBANK_PARAM_SIZE
	.align		4
.L_234:
        /*0040*/ 	.byte	0x03, 0x19
        /*0042*/ 	.short	0x0a80


	//----- nvinfo : EIATTR_PARAM_CBANK
	.align		4
        /*0044*/ 	.byte	0x04, 0x0a
        /*0046*/ 	.short	(.L_236 - .L_235)
	.align		4
.L_235:
        /*0048*/ 	.word	index@(.nv.constant0._ZN7cutlass13device_kernelIN5flash11enable_sm90INS1_16FlashAttnFwdSm90INS1_25CollectiveMainloopFwdSm90ILi2EN4cute5tupleIJNS5_1CILi1EEES8_S8_EEENS6_IJNS7_ILi128EEENS7_ILi96EEENS7_ILi64EEEEEELi256ENS_6half_tEfNS_4arch4Sm90ELb0ELb1ELb1ELb1ELb0ELb1ELb0ELb1ELb0ELb1ELb1ELb0EEENS1_21CollectiveEpilogueFwdINS6_IJSA_NS7_ILi256EEESB_EEES9_SE_SG_Li256ELb1ELb1ELb1ELb0EEENS1_36VarlenDynamicPersistentTileSchedulerILi128ELi96ELi256ELi128ELb1ELb1ELb1ELb1ELb0ELb1EEEEEEEEEvNT_6ParamsE)
        /*004c*/ 	.short	0x0380
        /*004e*/ 	.short	0x0a80


	//----- nvinfo : EIATTR_SW_WAR
	.align		4
.L_236:
        /*0050*/ 	.byte	0x04, 0x36
        /*0052*/ 	.short	(.L_238 - .L_237)
.L_237:
        /*0054*/ 	.word	0x00000008
.L_238:


//--------------------- .nv.info._ZN7cutlass13device_kernelIN5flash11enable_sm90INS1_16FlashAttnFwdSm90INS1_25CollectiveMainloopFwdSm90ILi2EN4cute5tupleIJNS5_1CILi1EEES8_S8_EEENS6_IJNS7_ILi128EEENS7_ILi96EEENS7_ILi64EEEEEELi256ENS_6half_tEfNS_4arch4Sm90ELb0ELb1ELb1ELb1ELb0ELb0ELb1ELb1ELb0ELb1ELb1ELb0EEENS1_21CollectiveEpilogueFwdINS6_IJSA_NS7_ILi256EEESB_EEES9_SE_SG_Li256ELb1ELb1ELb1ELb0EEENS1_36VarlenDynamicPersistentTileSchedulerILi128ELi96ELi256ELi128ELb1ELb1ELb1ELb1ELb0ELb1EEEEEEEEEvNT_6ParamsE --------------------------
	.section	.nv.info._ZN7cutlass13device_kernelIN5flash11enable_sm90INS1_16FlashAttnFwdSm90INS1_25CollectiveMainloopFwdSm90ILi2EN4cute5tupleIJNS5_1CILi1EEES8_S8_EEENS6_IJNS7_ILi128EEENS7_ILi96EEENS7_ILi64EEEEEELi256ENS_6half_tEfNS_4arch4Sm90ELb0ELb1ELb1ELb1ELb0ELb0ELb1ELb1ELb0ELb1ELb1ELb0EEENS1_21CollectiveEpilogueFwdINS6_IJSA_NS7_ILi256EEESB_EEES9_SE_SG_Li256ELb1ELb1ELb1ELb0EEENS1_36VarlenDynamicPersistentTileSchedulerILi128ELi96ELi256ELi128ELb1ELb1ELb1ELb1ELb0ELb1EEEEEEEEEvNT_6ParamsE,"",@"SHT_CUDA_INFO"
	.sectionflags	@""
	.align	4


	//----- nvinfo : EIATTR_CUDA_API_VERSION
	.align		4
        /*0000*/ 	.byte	0x04, 0x37
        /*0002*/ 	.short	(.L_240 - .L_239)
.L_239:
        /*0004*/ 	.word	0x00000082


	//----- nvinfo : EIATTR_KPARAM_INFO
	.align		4
.L_240:
        /*0008*/ 	.byte	0x04, 0x17
        /*000a*/ 	.short	(.L_242 - .L_241)
.L_241:
        /*000c*/ 	.word	0x00000000
        /*0010*/ 	.short	0x0000
        /*0012*/ 	.short	0x0000
        /*0014*/ 	.byte	0x00, 0xf0, 0x01, 0x2e


	//----- nvinfo : EIATTR_SPARSE_MMA_MASK
	.align		4
.L_242:
        /*0018*/ 	.byte	0x03, 0x50
        /*001a*/ 	.short	0x0000


	//----- nvinfo : EIATTR_MAXREG_COUNT
	.align		4
        /*001c*/ 	.byte	0x03, 0x1b
        /*001e*/ 	.short	0x00a8


	//----- nvinfo : EIATTR_MERCURY_ISA_VERSION
	.align		4
        /*0020*/ 	.byte	0x03, 0x5f
        /*0022*/ 	.short	0x0101


	//----- nvinfo : EIATTR_VRC_CTA_INIT_COUNT
	.align		4
        /*0024*/ 	.byte	0x02, 0x4a
	.zero		1
	.zero		1


	//----- nvinfo : EIATTR_EXIT_INSTR_OFFSETS
	.align		4
        /*0028*/ 	.byte	0x04, 0x1c
        /*002a*/ 	.short	(.L_244 - .L_243)


	//   ....[0]....
.L_243:
        /*002c*/ 	.word	0x00000010


	//----- nvinfo : EIATTR_MAX_THREADS
	.align		4
.L_244:
        /*0030*/ 	.byte	0x04, 0x05
        /*0032*/ 	.short	(.L_246 - .L_245)
.L_245:
        /*0034*/ 	.word	0x00000180
        /*0038*/ 	.word	0x00000001
        /*003c*/ 	.word	0x00000001


	//----- nvinfo : EIATTR_CBANK_PARAM_SIZE
	.align		4
.L_246:
        /*0040*/ 	.byte	0x03, 0x19
        /*0042*/ 	.short	0x0b80


	//----- nvinfo : EIATTR_PARAM_CBANK
	.align		4
        /*0044*/ 	.byte	0x04, 0x0a
        /*0046*/ 	.short	(.L_248 - .L_247)
	.align		4
.L_247:
        /*0048*/ 	.word	index@(.nv.constant0._ZN7cutlass13device_kernelIN5flash11enable_sm90INS1_16FlashAttnFwdSm90INS1_25CollectiveMainloopFwdSm90ILi2EN4cute5tupleIJNS5_1CILi1EEES8_S8_EEENS6_IJNS7_ILi128EEENS7_ILi96EEENS7_ILi64EEEEEELi256ENS_6half_tEfNS_4arch4Sm90ELb0ELb1ELb1ELb1ELb0ELb0ELb1ELb1ELb0ELb1ELb1ELb0EEENS1_21CollectiveEpilogueFwdINS6_IJSA_NS7_ILi256EEESB_EEES9_SE_SG_Li256ELb1ELb1ELb1ELb0EEENS1_36VarlenDynamicPersistentTileSchedulerILi128ELi96ELi256ELi128ELb1ELb1ELb1ELb1ELb0ELb1EEEEEEEEEvNT_6ParamsE)
        /*004c*/ 	.short	0x0380
        /*004e*/ 	.short	0x0b80


	//----- nvinfo : EIATTR_SW_WAR
	.align		4
.L_248:
        /*0050*/ 	.byte	0x04, 0x36
        /*0052*/ 	.short	(.L_250 - .L_249)
.L_249:
        /*0054*/ 	.word	0x00000008
.L_250:


//--------------------- .nv.info._ZN7cutlass13device_kernelIN5flash11enable_sm90INS1_16FlashAttnFwdSm90INS1_25CollectiveMainloopFwdSm90ILi2EN4cute5tupleIJNS5_1CILi1EEES8_S8_EEENS6_IJNS7_ILi128EEENS7_ILi96EEENS7_ILi64EEEEEELi256ENS_6half_tEfNS_4arch4Sm90ELb0ELb1ELb1ELb1ELb0ELb1ELb1ELb1ELb0ELb1ELb1ELb0EEENS1_21CollectiveEpilogueFwdINS6_IJSA_NS7_ILi256EEESB_EEES9_SE_SG_Li256ELb1ELb1ELb1ELb0EEENS1_36VarlenDynamicPersistentTileSchedulerILi128ELi96ELi256ELi128ELb1ELb1ELb1ELb1ELb0ELb1EEEEEEEEEvNT_6ParamsE --------------------------
	.section	.nv.info._ZN7cutlass13device_kernelIN5flash11enable_sm90INS1_16FlashAttnFwdSm90INS1_25CollectiveMainloopFwdSm90ILi2EN4cute5tupleIJNS5_1CILi1EEES8_S8_EEENS6_IJNS7_ILi128EEENS7_ILi96EEENS7_ILi64EEEEEELi256ENS_6half_tEfNS_4arch4Sm90ELb0ELb1ELb1ELb1ELb0ELb1ELb1ELb1ELb0ELb1ELb1ELb0EEENS1_21CollectiveEpilogueFwdINS6_IJSA_NS7_ILi256EEESB_EEES9_SE_SG_Li256ELb1ELb1ELb1ELb0EEENS1_36VarlenDynamicPersistentTileSchedulerILi128ELi96ELi256ELi128ELb1ELb1ELb1ELb1ELb0ELb1EEEEEEEEEvNT_6ParamsE,"",@"SHT_CUDA_INFO"
	.sectionflags	@""
	.align	4


	//----- nvinfo : EIATTR_CUDA_API_VERSION
	.align		4
        /*0000*/ 	.byte	0x04, 0x37
        /*0002*/ 	.short	(.L_252 - .L_251)
.L_251:
        /*0004*/ 	.word	0x00000082


	//----- nvinfo : EIATTR_KPARAM_INFO
	.align		4
.L_252:
        /*0008*/ 	.byte	0x04, 0x17
        /*000a*/ 	.short	(.L_254 - .L_253)
.L_253:
        /*000c*/ 	.word	0x00000000
        /*0010*/ 	.short	0x0000
        /*0012*/ 	.short	0x0000
        /*0014*/ 	.byte	0x00, 0xf0, 0x01, 0x2e


	//----- nvinfo : EIATTR_SPARSE_MMA_MASK
	.align		4
.L_254:
        /*0018*/ 	.byte	0x03, 0x50
        /*001a*/ 	.short	0x0000


	//----- nvinfo : EIATTR_MAXREG_COUNT
	.align		4
        /*001c*/ 	.byte	0x03, 0x1b
        /*001e*/ 	.short	0x00a8


	//----- nvinfo : EIATTR_MERCURY_ISA_VERSION
	.align		4
        /*0020*/ 	.byte	0x03, 0x5f
        /*0022*/ 	.short	0x0101


	//----- nvinfo : EIATTR_VRC_CTA_INIT_COUNT
	.align		4
        /*0024*/ 	.byte	0x02, 0x4a
	.zero		1
	.zero		1


	//----- nvinfo : EIATTR_EXIT_INSTR_OFFSETS
	.align		4
        /*0028*/ 	.byte	0x04, 0x1c
        /*002a*/ 	.short	(.L_256 - .L_255)


	//   ....[0]....
.L_255:
        /*002c*/ 	.word	0x00000010


	//----- nvinfo : EIATTR_MAX_THREADS
	.align		4
.L_256:
        /*0030*/ 	.byte	0x04, 0x05
        /*0032*/ 	.short	(.L_258 - .L_257)
.L_257:
        /*0034*/ 	.word	0x00000180
        /*0038*/ 	.word	0x00000001
        /*003c*/ 	.word	0x00000001


	//----- nvinfo : EIATTR_CBANK_PARAM_SIZE
	.align		4
.L_258:
        /*0040*/ 	.byte	0x03, 0x19
        /*0042*/ 	.short	0x0b80


	//----- nvinfo : EIATTR_PARAM_CBANK
	.align		4
        /*0044*/ 	.byte	0x04, 0x0a
        /*0046*/ 	.short	(.L_260 - .L_259)
	.align		4
.L_259:
        /*0048*/ 	.word	index@(.nv.constant0._ZN7cutlass13device_kernelIN5flash11enable_sm90INS1_16FlashAttnFwdSm90INS1_25CollectiveMainloopFwdSm90ILi2EN4cute5tupleIJNS5_1CILi1EEES8_S8_EEENS6_IJNS7_ILi128EEENS7_ILi96EEENS7_ILi64EEEEEELi256ENS_6half_tEfNS_4arch4Sm90ELb0ELb1ELb1ELb1ELb0ELb1ELb1ELb1ELb0ELb1ELb1ELb0EEENS1_21CollectiveEpilogueFwdINS6_IJSA_NS7_ILi256EEESB_EEES9_SE_SG_Li256ELb1ELb1ELb1ELb0EEENS1_36VarlenDynamicPersistentTileSchedulerILi128ELi96ELi256ELi128ELb1ELb1ELb1ELb1ELb0ELb1EEEEEEEEEvNT_6ParamsE)
        /*004c*/ 	.short	0x0380
        /*004e*/ 	.short	0x0b80


	//----- nvinfo : EIATTR_SW_WAR
	.align		4
.L_260:
        /*0050*/ 	.byte	0x04, 0x36
        /*0052*/ 	.short	(.L_262 - .L_261)
.L_261:
        /*0054*/ 	.word	0x00000008
.L_262:


//--------------------- .nv.info._ZN7cutlass13device_kernelIN5flash11enable_sm90INS1_16FlashAttnFwdSm90INS1_25CollectiveMainloopFwdSm90ILi2EN4cute5tupleIJNS5_1CILi1EEES8_S8_EEENS6_IJNS7_ILi128EEENS7_ILi96EEENS7_ILi64EEEEEELi256ENS_6half_tEfNS_4arch4Sm90ELb1ELb0ELb1ELb0ELb0ELb0ELb0ELb1ELb0ELb1ELb1ELb0EEENS1_21CollectiveEpilogueFwdINS6_IJSA_NS7_ILi256EEESB_EEES9_SE_SG_Li256ELb0ELb1ELb1ELb0EEENS1_19SingleTileSchedulerILb0ELb1ELb1ELi128EEEEEEEEEvNT_6ParamsE --------------------------
	.section	.nv.info._ZN7cutlass13device_kernelIN5flash11enable_sm90INS1_16FlashAttnFwdSm90INS1_25CollectiveMainloopFwdSm90ILi2EN4cute5tupleIJNS5_1CILi1EEES8_S8_EEENS6_IJNS7_ILi128EEENS7_ILi96EEENS7_ILi64EEEEEELi256ENS_6half_tEfNS_4arch4Sm90ELb1ELb0ELb1ELb0ELb0ELb0ELb0ELb1ELb0ELb1ELb1ELb0EEENS1_21CollectiveEpilogueFwdINS6_IJSA_NS7_ILi256EEESB_EEES9_SE_SG_Li256ELb0ELb1ELb1ELb0EEENS1_19SingleTileSchedulerILb0ELb1ELb1ELi128EEEEEEEEEvNT_6ParamsE,"",@"SHT_CUDA_INFO"
	.sectionflags	@""
	.align	4


	//----- nvinfo : EIATTR_CUDA_API_VERSION
	.align		4
        /*0000*/ 	.byte	0x04, 0x37
        /*0002*/ 	.short	(.L_264 - .L_263)
.L_263:
        /*0004*/ 	.word	0x00000082


	//----- nvinfo : EIATTR_KPARAM_INFO
	.align		4
.L_264:
        /*0008*/ 	.byte	0x04, 0x17
        /*000a*/ 	.short	(.L_266 - .L_265)
.L_265:
        /*000c*/ 	.word	0x00000000
        /*0010*/ 	.short	0x0000
        /*0012*/ 	.short	0x0000
        /*0014*/ 	.byte	0x00, 0xf0, 0x01, 0x28


	//----- nvinfo : EIATTR_SPARSE_MMA_MASK
	.align		4
.L_266:
        /*0018*/ 	.byte	0x03, 0x50
        /*001a*/ 	.short	0x0000


	//----- nvinfo : EIATTR_MAXREG_COUNT
	.align		4
        /*001c*/ 	.byte	0x03, 0x1b
        /*001e*/ 	.short	0x00a8


	//----- nvinfo : EIATTR_MERCURY_ISA_VERSION
	.align		4
        /*0020*/ 	.byte	0x03, 0x5f
        /*0022*/ 	.short	0x0101


	//----- nvinfo : EIATTR_VRC_CTA_INIT_COUNT
	.align		4
        /*0024*/ 	.byte	0x02, 0x4a
	.zero		1
	.zero		1


	//----- nvinfo : EIATTR_EXIT_INSTR_OFFSETS
	.align		4
        /*0028*/ 	.byte	0x04, 0x1c
        /*002a*/ 	.short	(.L_268 - .L_267)


	//   ....[0]....
.L_267:
        /*002c*/ 	.word	0x00000010


	//----- nvinfo : EIATTR_MAX_THREADS
	.align		4
.L_268:
        /*0030*/ 	.byte	0x04, 0x05
        /*0032*/ 	.short	(.L_270 - .L_269)
.L_269:
        /*0034*/ 	.word	0x00000180
        /*0038*/ 	.word	0x00000001
        /*003c*/ 	.word	0x00000001


	//----- nvinfo : EIATTR_CBANK_PARAM_SIZE
	.align		4
.L_270:
        /*0040*/ 	.byte	0x03, 0x19
        /*0042*/ 	.short	0x0a00


	//----- nvinfo : EIATTR_PARAM_CBANK
	.align		4
        /*0044*/ 	.byte	0x04, 0x0a
        /*0046*/ 	.short	(.L_272 - .L_271)
	.align		4
.L_271:
        /*0048*/ 	.word	index@(.nv.constant0._ZN7cutlass13device_kernelIN5flash11enable_sm90INS1_16FlashAttnFwdSm90INS1_25CollectiveMainloopFwdSm90ILi2EN4cute5tupleIJNS5_1CILi1EEES8_S8_EEENS6_IJNS7_ILi128EEENS7_ILi96EEENS7_ILi64EEEEEELi256ENS_6half_tEfNS_4arch4Sm90ELb1ELb0ELb1ELb0ELb0ELb0ELb0ELb1ELb0ELb1ELb1ELb0EEENS1_21CollectiveEpilogueFwdINS6_IJSA_NS7_ILi256EEESB_EEES9_SE_SG_Li256ELb0ELb1ELb1ELb0EEENS1_19SingleTileSchedulerILb0ELb1ELb1ELi128EEEEEEEEEvNT_6ParamsE)
        /*004c*/ 	.short	0x0380
        /*004e*/ 	.short	0x0a00


	//----- nvinfo : EIATTR_SW_WAR
	.align		4
.L_272:
        /*0050*/ 	.byte	0x04, 0x36
        /*0052*/ 	.short	(.L_274 - .L_273)
.L_273:
        /*0054*/ 	.word	0x00000008
.L_274:


//--------------------- .nv.info._ZN7cutlass13device_kernelIN5flash11enable_sm90INS1_16FlashAttnFwdSm90INS1_25CollectiveMainloopFwdSm90ILi2EN4cute5tupleIJNS5_1CILi1EEES8_S8_EEENS6_IJNS7_ILi128EEENS7_ILi96EEENS7_ILi64EEEEEELi256ENS_6half_tEfNS_4arch4Sm90ELb1ELb0ELb1ELb0ELb0ELb0ELb1ELb1ELb0ELb1ELb1ELb0EEENS1_21CollectiveEpilogueFwdINS6_IJSA_NS7_ILi256EEESB_EEES9_SE_SG_Li256ELb0ELb1ELb1ELb0EEENS1_19SingleTileSchedulerILb0ELb1ELb1ELi128EEEEEEEEEvNT_6ParamsE --------------------------
	.section	.nv.info._ZN7cutlass13device_kernelIN5flash11enable_sm90INS1_16FlashAttnFwdSm90INS1_25CollectiveMainloopFwdSm90ILi2EN4cute5tupleIJNS5_1CILi1EEES8_S8_EEENS6_IJNS7_ILi128EEENS7_ILi96EEENS7_ILi64EEEEEELi256ENS_6half_tEfNS_4arch4Sm90ELb1ELb0ELb1ELb0ELb0ELb0ELb1ELb1ELb0ELb1ELb1ELb0EEENS1_21CollectiveEpilogueFwdINS6_IJSA_NS7_ILi256EEESB_EEES9_SE_SG_Li256ELb0ELb1ELb1ELb0EEENS1_19SingleTileSchedulerILb0ELb1ELb1ELi128EEEEEEEEEvNT_6ParamsE,"",@"SHT_CUDA_INFO"
	.sectionflags	@""
	.align	4


	//----- nvinfo : EIATTR_CUDA_API_VERSION
	.align		4
        /*0000*/ 	.byte	0x04, 0x37
        /*0002*/ 	.short	(.L_276 - .L_275)
.L_275:
        /*0004*/ 	.word	0x00000082


	//----- nvinfo : EIATTR_KPARAM_INFO
	.align		4
.L_276:
        /*0008*/ 	.byte	0x04, 0x17
        /*000a*/ 	.short	(.L_278 - .L_277)
.L_277:
        /*000c*/ 	.word	0x00000000
        /*0010*/ 	.short	0x0000
        /*0012*/ 	.short	0x0000
        /*0014*/ 	.byte	0x00, 0xf0, 0x01, 0x2c


	//----- nvinfo : EIATTR_SPARSE_MMA_MASK
	.align		4
.L_278:
        /*0018*/ 	.byte	0x03, 0x50
        /*001a*/ 	.short	0x0000


	//----- nvinfo : EIATTR_MAXREG_COUNT
	.align		4
        /*001c*/ 	.byte	0x03, 0x1b
        /*001e*/ 	.short	0x00a8


	//----- nvinfo : EIATTR_MERCURY_ISA_VERSION
	.align		4
        /*0020*/ 	.byte	0x03, 0x5f
        /*0022*/ 	.short	0x0101


	//----- nvinfo : EIATTR_VRC_CTA_INIT_COUNT
	.align		4
        /*0024*/ 	.byte	0x02, 0x4a
	.zero		1
	.zero		1


	//----- nvinfo : EIATTR_EXIT_INSTR_OFFSETS
	.align		4
        /*0028*/ 	.byte	0x04, 0x1c
        /*002a*/ 	.short	(.L_280 - .L_279)


	//   ....[0]....
.L_279:
        /*002c*/ 	.word	0x00000010


	//----- nvinfo : EIATTR_MAX_THREADS
	.align		4
.L_280:
        /*0030*/ 	.byte	0x04, 0x05
        /*0032*/ 	.short	(.L_282 - .L_281)
.L_281:
        /*0034*/ 	.word	0x00000180
        /*0038*/ 	.word	0x00000001
        /*003c*/ 	.word	0x00000001


	//----- nvinfo : EIATTR_CBANK_PARAM_SIZE
	.align		4
.L_282:
        /*0040*/ 	.byte	0x03, 0x19
        /*0042*/ 	.short	0x0b00


	//----- nvinfo : EIATTR_PARAM_CBANK
	.align		4
        /*0044*/ 	.byte	0x04, 0x0a
        /*0046*/ 	.short	(.L_284 - .L_283)
	.align		4
.L_283:
        /*0048*/ 	.word	index@(.nv.constant0._ZN7cutlass13device_kernelIN5flash11enable_sm90INS1_16FlashAttnFwdSm90INS1_25CollectiveMainloopFwdSm90ILi2EN4cute5tupleIJNS5_1CILi1EEES8_S8_EEENS6_IJNS7_ILi128EEENS7_ILi96EEENS7_ILi64EEEEEELi256ENS_6half_tEfNS_4arch4Sm90ELb1ELb0ELb1ELb0ELb0ELb0ELb1ELb1ELb0ELb1ELb1ELb0EEENS1_21CollectiveEpilogueFwdINS6_IJSA_NS7_ILi256EEESB_EEES9_SE_SG_Li256ELb0ELb1ELb1ELb0EEENS1_19SingleTileSchedulerILb0ELb1ELb1ELi128EEEEEEEEEvNT_6ParamsE)
        /*004c*/ 	.short	0x0380
        /*004e*/ 	.short	0x0b00


	//----- nvinfo : EIATTR_SW_WAR
	.align		4
.L_284:
        /*0050*/ 	.byte	0x04, 0x36
        /*0052*/ 	.short	(.L_286 - .L_285)
.L_285:
        /*0054*/ 	.word	0x00000008
.L_286:


//--------------------- .nv.info._ZN7cutlass13device_kernelIN5flash11enable_sm90INS1_16FlashAttnFwdSm90INS1_25CollectiveMainloopFwdSm90ILi2EN4cute5tupleIJNS5_1CILi1EEES8_S8_EEENS6_IJNS7_ILi128EEENS7_ILi96EEENS7_ILi64EEEEEELi256ENS_6half_tEfNS_4arch4Sm90ELb1ELb0ELb1ELb1ELb0ELb0ELb0ELb1ELb0ELb1ELb1ELb0EEENS1_21CollectiveEpilogueFwdINS6_IJSA_NS7_ILi256EEESB_EEES9_SE_SG_Li256ELb1ELb1ELb1ELb0EEENS1_36VarlenDynamicPersistentTileSchedulerILi128ELi96ELi256ELi128ELb1ELb1ELb1ELb1ELb1ELb1EEEEEEEEEvNT_6ParamsE --------------------------
	.section	.nv.info._ZN7cutlass13device_kernelIN5flash11enable_sm90INS1_16FlashAttnFwdSm90INS1_25CollectiveMainloopFwdSm90ILi2EN4cute5tupleIJNS5_1CILi1EEES8_S8_EEENS6_IJNS7_ILi128EEENS7_ILi96EEENS7_ILi64EEEEEELi256ENS_6half_tEfNS_4arch4Sm90ELb1ELb0ELb1ELb1ELb0ELb0ELb0ELb1ELb0ELb1ELb1ELb0EEENS1_21CollectiveEpilogueFwdINS6_IJSA_NS7_ILi256EEESB_EEES9_SE_SG_Li256ELb1ELb1ELb1ELb0EEENS1_36VarlenDynamicPersistentTileSchedulerILi128ELi96ELi256ELi128ELb1ELb1ELb1ELb1ELb1ELb1EEEEEEEEEvNT_6ParamsE,"",@"SHT_CUDA_INFO"
	.sectionflags	@""
	.align	4


	//----- nvinfo : EIATTR_CUDA_API_VERSION
	.align		4
        /*0000*/ 	.byte	0x04, 0x37
        /*0002*/ 	.short	(.L_288 - .L_287)
.L_287:
        /*0004*/ 	.word	0x00000082


	//----- nvinfo : EIATTR_KPARAM_INFO
	.align		4
.L_288:
        /*0008*/ 	.byte	0x04, 0x17
        /*000a*/ 	.short	(.L_290 - .L_289)
.L_289:
        /*000c*/ 	.word	0x00000000
        /*0010*/ 	.short	0x0000
        /*0012*/ 	.short	0x0000
        /*0014*/ 	.byte	0x00, 0xf0, 0x01, 0x2a


	//----- nvinfo : EIATTR_SPARSE_MMA_MASK
	.align		4
.L_290:
        /*0018*/ 	.byte	0x03, 0x50
        /*001a*/ 	.short	0x0000


	//----- nvinfo : EIATTR_MAXREG_COUNT
	.align		4
        /*001c*/ 	.byte	0x03, 0x1b
        /*001e*/ 	.short	0x00a8


	//----- nvinfo : EIATTR_MERCURY_ISA_VERSION
	.align		4
        /*0020*/ 	.byte	0x03, 0x5f
        /*0022*/ 	.short	0x0101


	//----- nvinfo : EIATTR_VRC_CTA_INIT_COUNT
	.align		4
        /*0024*/ 	.byte	0x02, 0x4a
	.zero		1
	.zero		1


	//----- nvinfo : EIATTR_EXIT_INSTR_OFFSETS
	.align		4
        /*0028*/ 	.byte	0x04, 0x1c
        /*002a*/ 	.short	(.L_292 - .L_291)


	//   ....[0]....
.L_291:
        /*002c*/ 	.word	0x00000010


	//----- nvinfo : EIATTR_MAX_THREADS
	.align		4
.L_292:
        /*0030*/ 	.byte	0x04, 0x05
        /*0032*/ 	.short	(.L_294 - .L_293)
.L_293:
        /*0034*/ 	.word	0x00000180
        /*0038*/ 	.word	0x00000001
        /*003c*/ 	.word	0x00000001


	//----- nvinfo : EIATTR_CBANK_PARAM_SIZE
	.align		4
.L_294:
        /*0040*/ 	.byte	0x03, 0x19
        /*0042*/ 	.short	0x0a80


	//----- nvinfo : EIATTR_PARAM_CBANK
	.align		4
        /*0044*/ 	.byte	0x04, 0x0a
        /*0046*/ 	.short	(.L_296 - .L_295)
	.align		4
.L_295:
        /*0048*/ 	.word	index@(.nv.constant0._ZN7cutlass13device_kernelIN5flash11enable_sm90INS1_16FlashAttnFwdSm90INS1_25CollectiveMainloopFwdSm90ILi2EN4cute5tupleIJNS5_1CILi1EEES8_S8_EEENS6_IJNS7_ILi128EEENS7_ILi96EEENS7_ILi64EEEEEELi256ENS_6half_tEfNS_4arch4Sm90ELb1ELb0ELb1ELb1ELb0ELb0ELb0ELb1ELb0ELb1ELb1ELb0EEENS1_21CollectiveEpilogueFwdINS6_IJSA_NS7_ILi256EEESB_EEES9_SE_SG_Li256ELb1ELb1ELb1ELb0EEENS1_36VarlenDynamicPersistentTileSchedulerILi128ELi96ELi256ELi128ELb1ELb1ELb1ELb1ELb1ELb1EEEEEEEEEvNT_6ParamsE)
        /*004c*/ 	.short	0x0380
        /*004e*/ 	.short	0x0a80


	//----- nvinfo : EIATTR_SW_WAR
	.align		4
.L_296:
        /*0050*/ 	.byte	0x04, 0x36
        /*0052*/ 	.short	(.L_298 - .L_297)
.L_297:
        /*0054*/ 	.word	0x00000008
.L_298:


//--------------------- .nv.info._ZN7cutlass13device_kernelIN5flash11enable_sm90INS1_16FlashAttnFwdSm90INS1_25CollectiveMainloopFwdSm90ILi2EN4cute5tupleIJNS5_1CILi1EEES8_S8_EEENS6_IJNS7_ILi128EEENS7_ILi96EEENS7_ILi64EEEEEELi256ENS_6half_tEfNS_4arch4Sm90ELb1ELb0ELb1ELb1ELb0ELb1ELb0ELb1ELb0ELb1ELb1ELb0EEENS1_21CollectiveEpilogueFwdINS6_IJSA_NS7_ILi256EEESB_EEES9_SE_SG_Li256ELb1ELb1ELb1ELb0EEENS1_36VarlenDynamicPersistentTileSchedulerILi128ELi96ELi256ELi128ELb1ELb1ELb1ELb1ELb1ELb1EEEEEEEEEvNT_6ParamsE --------------------------
	.section	.nv.info._ZN7cutlass13device_kernelIN5flash11enable_sm90INS1_16FlashAttnFwdSm90INS1_25CollectiveMainloopFwdSm90ILi2EN4cute5tupleIJNS5_1CILi1EEES8_S8_EEENS6_IJNS7_ILi128EEENS7_ILi96EEENS7_ILi64EEEEEELi256ENS_6half_tEfNS_4arch4Sm90ELb1ELb0ELb1ELb1ELb0ELb1ELb0ELb1ELb0ELb1ELb1ELb0EEENS1_21CollectiveEpilogueFwdINS6_IJSA_NS7_ILi256EEESB_EEES9_SE_SG_Li256ELb1ELb1ELb1ELb0EEENS1_36VarlenDynamicPersistentTileSchedulerILi128ELi96ELi256ELi128ELb1ELb1ELb1ELb1ELb1ELb1EEEEEEEEEvNT_6ParamsE,"",@"SHT_CUDA_INFO"
	.sectionflags	@""
	.align	4


	//----- nvinfo : EIATTR_CUDA_API_VERSION
	.align		4
        /*0000*/ 	.byte	0x04, 0x37
        /*0002*/ 	.short	(.L_300 - .L_299)
.L_299:
        /*0004*/ 	.word	0x00000082


	//----- nvinfo : EIATTR_KPARAM_INFO
	.align		4
.L_300:
        /*0008*/ 	.byte	0x04, 0x17
        /*000a*/ 	.short	(.L_302 - .L_301)
.L_301:
        /*000c*/ 	.word	0x00000000
        /*0010*/ 	.short	0x0000
        /*0012*/ 	.short	0x0000
        /*0014*/ 	.byte	0x00, 0xf0, 0x01, 0x2a


	//----- nvinfo : EIATTR_SPARSE_MMA_MASK
	.align		4
.L_302:
        /*0018*/ 	.byte	0x03, 0x50
        /*001a*/ 	.short	0x0000


	//----- nvinfo : EIATTR_MAXREG_COUNT
	.align		4
        /*001c*/ 	.byte	0x03, 0x1b
        /*001e*/ 	.short	0x00a8


	//----- nvinfo : EIATTR_MERCURY_ISA_VERSION
	.align		4
        /*0020*/ 	.byte	0x03, 0x5f
        /*0022*/ 	.short	0x0101


	//----- nvinfo : EIATTR_VRC_CTA_INIT_COUNT
	.align		4
        /*0024*/ 	.byte	0x02, 0x4a
	.zero		1
	.zero		1


	//----- nvinfo : EIATTR_EXIT_INSTR_OFFSETS
	.align		4
        /*0028*/ 	.byte	0x04, 0x1c
        /*002a*/ 	.short	(.L_304 - .L_303)


	//   ....[0]....
.L_303:
        /*002c*/ 	.word	0x00000010


	//----- nvinfo : EIATTR_MAX_THREADS
	.align		4
.L_304:
        /*0030*/ 	.byte	0x04, 0x05
        /*0032*/ 	.short	(.L_306 - .L_305)
.L_305:
        /*0034*/ 	.word	0x00000180
        /*0038*/ 	.word	0x00000001
        /*003c*/ 	.word	0x00000001


	//----- nvinfo : EIATTR_CBANK_PARAM_SIZE
	.align		4
.L_306:
        /*0040*/ 	.byte	0x03, 0x19
        /*0042*/ 	.short	0x0a80


	//----- nvinfo : EIATTR_PARAM_CBANK
	.align		4
        /*0044*/ 	.byte	0x04, 0x0a
        /*0046*/ 	.short	(.L_308 - .L_307)
	.align		4
.L_307:
        /*0048*/ 	.word	index@(.nv.constant0._ZN7cutlass13device_kernelIN5flash11enable_sm90INS1_16FlashAttnFwdSm90INS1_25CollectiveMainloopFwdSm90ILi2EN4cute5tupleIJNS5_1CILi1EEES8_S8_EEENS6_IJNS7_ILi128EEENS7_ILi96EEENS7_ILi64EEEEEELi256ENS_6half_tEfNS_4arch4Sm90ELb1ELb0ELb1ELb1ELb0ELb1ELb0ELb1ELb0ELb1ELb1ELb0EEENS1_21CollectiveEpilogueFwdINS6_IJSA_NS7_ILi256EEESB_EEES9_SE_SG_Li256ELb1ELb1ELb1ELb0EEENS1_36VarlenDynamicPersistentTileSchedulerILi128ELi96ELi256ELi128ELb1ELb1ELb1ELb1ELb1ELb1EEEEEEEEEvNT_6ParamsE)
        /*004c*/ 	.short	0x0380
        /*004e*/ 	.short	0x0a80


	//----- nvinfo : EIATTR_SW_WAR
	.align		4
.L_308:
        /*0050*/ 	.byte	0x04, 0x36
        /*0052*/ 	.short	(.L_310 - .L_309)
.L_309:
        /*0054*/ 	.word	0x00000008
.L_310:


//--------------------- .nv.info._ZN7cutlass13device_kernelIN5flash11enable_sm90INS1_16FlashAttnFwdSm90INS1_25CollectiveMainloopFwdSm90ILi2EN4cute5tupleIJNS5_1CILi1EEES8_S8_EEENS6_IJNS7_ILi128EEENS7_ILi96EEENS7_ILi64EEEEEELi256ENS_6half_tEfNS_4arch4Sm90ELb1ELb0ELb1ELb1ELb0ELb0ELb1ELb1ELb0ELb1ELb1ELb0EEENS1_21CollectiveEpilogueFwdINS6_IJSA_NS7_ILi256EEESB_EEES9_SE_SG_Li256ELb1ELb1ELb1ELb0EEENS1_36VarlenDynamicPersistentTileSchedulerILi128ELi96ELi256ELi128ELb1ELb1ELb1ELb1ELb1ELb1EEEEEEEEEvNT_6ParamsE --------------------------
	.section	.nv.info._ZN7cutlass13device_kernelIN5flash11enable_sm90INS1_16FlashAttnFwdSm90INS1_25CollectiveMainloopFwdSm90ILi2EN4cute5tupleIJNS5_1CILi1EEES8_S8_EEENS6_IJNS7_ILi128EEENS7_ILi96EEENS7_ILi64EEEEEELi256ENS_6half_tEfNS_4arch4Sm90ELb1ELb0ELb1ELb1ELb0ELb0ELb1ELb1ELb0ELb1ELb1ELb0EEENS1_21CollectiveEpilogueFwdINS6_IJSA_NS7_ILi256EEESB_EEES9_SE_SG_Li256ELb1ELb1ELb1ELb0EEENS1_36VarlenDynamicPersistentTileSchedulerILi128ELi96ELi256ELi128ELb1ELb1ELb1ELb1ELb1ELb1EEEEEEEEEvNT_6ParamsE,"",@"SHT_CUDA_INFO"
	.sectionflags	@""
	.align	4


	//----- nvinfo : EIATTR_CUDA_API_VERSION
	.align		4
        /*0000*/ 	.byte	0x04, 0x37
        /*0002*/ 	.short	(.L_312 - .L_311)
.L_311:
        /*0004*/ 	.word	0x00000082


	//----- nvinfo : EIATTR_KPARAM_INFO
	.align		4
.L_312:
        /*0008*/ 	.byte	0x04, 0x17
        /*000a*/ 	.short	(.L_314 - .L_313)
.L_313:
        /*000c*/ 	.word	0x00000000
        /*0010*/ 	.short	0x0000
        /*0012*/ 	.short	0x0000
        /*0014*/ 	.byte	0x00, 0xf0, 0x01, 0x2e


	//----- nvinfo : EIATTR_SPARSE_MMA_MASK
	.align		4
.L_314:
        /*0018*/ 	.byte	0x03, 0x50
        /*001a*/ 	.short	0x0000


	//----- nvinfo : EIATTR_MAXREG_COUNT
	.align		4
        /*001c*/ 	.byte	0x03, 0x1b
        /*001e*/ 	.short	0x00a8


	//----- nvinfo : EIATTR_MERCURY_ISA_VERSION
	.align		4
        /*0020*/ 	.byte	0x03, 0x5f
        /*0022*/ 	.short	0x0101


	//----- nvinfo : EIATTR_VRC_CTA_INIT_COUNT
	.align		4
        /*0024*/ 	.byte	0x02, 0x4a
	.zero		1
	.zero		1


	//----- nvinfo : EIATTR_EXIT_INSTR_OFFSETS
	.align		4
        /*0028*/ 	.byte	0x04, 0x1c
        /*002a*/ 	.short	(.L_316 - .L_315)


	//   ....[0]....
.L_315:
        /*002c*/ 	.word	0x00000010


	//----- nvinfo : EIATTR_MAX_THREADS
	.align		4
.L_316:
        /*0030*/ 	.byte	0x04, 0x05
        /*0032*/ 	.short	(.L_318 - .L_317)
.L_317:
        /*0034*/ 	.word	0x00000180
        /*0038*/ 	.word	0x00000001
        /*003c*/ 	.word	0x00000001


	//----- nvinfo : EIATTR_CBANK_PARAM_SIZE
	.align		4
.L_318:
        /*0040*/ 	.byte	0x03, 0x19
        /*0042*/ 	.short	0x0b80


	//----- nvinfo : EIATTR_PARAM_CBANK
	.align		4
        /*0044*/ 	.byte	0x04, 0x0a
        /*0046*/ 	.short	(.L_320 - .L_319)
	.align		4
.L_319:
        /*0048*/ 	.word	index@(.nv.constant0._ZN7cutlass13device_kernelIN5flash11enable_sm90INS1_16FlashAttnFwdSm90INS1_25CollectiveMainloopFwdSm90ILi2EN4cute5tupleIJNS5_1CILi1EEES8_S8_EEENS6_IJNS7_ILi128EEENS7_ILi96EEENS7_ILi64EEEEEELi256ENS_6half_tEfNS_4arch4Sm90ELb1ELb0ELb1ELb1ELb0ELb0ELb1ELb1ELb0ELb1ELb1ELb0EEENS1_21CollectiveEpilogueFwdINS6_IJSA_NS7_ILi256EEESB_EEES9_SE_SG_Li256ELb1ELb1ELb1ELb0EEENS1_36VarlenDynamicPersistentTileSchedulerILi128ELi96ELi256ELi128ELb1ELb1ELb1ELb1ELb1ELb1EEEEEEEEEvNT_6ParamsE)
        /*004c*/ 	.short	0x0380
        /*004e*/ 	.short	0x0b80


	//----- nvinfo : EIATTR_SW_WAR
	.align		4
.L_320:
        /*0050*/ 	.byte	0x04, 0x36
        /*0052*/ 	.short	(.L_322 - .L_321)
.L_321:
        /*0054*/ 	.word	0x00000008
.L_322:


//--------------------- .nv.info._ZN7cutlass13device_kernelIN5flash11enable_sm90INS1_16FlashAttnFwdSm90INS1_25CollectiveMainloopFwdSm90ILi2EN4cute5tupleIJNS5_1CILi1EEES8_S8_EEENS6_IJNS7_ILi128EEENS7_ILi96EEENS7_ILi64EEEEEELi256ENS_6half_tEfNS_4arch4Sm90ELb1ELb0ELb1ELb1ELb0ELb1ELb1ELb1ELb0ELb1ELb1ELb0EEENS1_21CollectiveEpilogueFwdINS6_IJSA_NS7_ILi256EEESB_EEES9_SE_SG_Li256ELb1ELb1ELb1ELb0EEENS1_36VarlenDynamicPersistentTileSchedulerILi128ELi96ELi256ELi128ELb1ELb1ELb1ELb1ELb1ELb1EEEEEEEEEvNT_6ParamsE --------------------------
	.section	.nv.info._ZN7cutlass13device_kernelIN5flash11enable_sm90INS1_16FlashAttnFwdSm90INS1_25CollectiveMainloopFwdSm90ILi2EN4cute5tupleIJNS5_1CILi1EEES8_S8_EEENS6_IJNS7_ILi128EEENS7_ILi96EEENS7_ILi64EEEEEELi256ENS_6half_tEfNS_4arch4Sm90ELb1ELb0ELb1ELb1ELb0ELb1ELb1ELb1ELb0ELb1ELb1ELb0EEENS1_21CollectiveEpilogueFwdINS6_IJSA_NS7_ILi256EEESB_EEES9_SE_SG_Li256ELb1ELb1ELb1ELb0EEENS1_36VarlenDynamicPersistentTileSchedulerILi128ELi96ELi256ELi128ELb1ELb1ELb1ELb1ELb1ELb1EEEEEEEEEvNT_6ParamsE,"",@"SHT_CUDA_INFO"
	.sectionflags	@""
	.align	4


	//----- nvinfo : EIATTR_CUDA_API_VERSION
	.align		4
        /*0000*/ 	.byte	0x04, 0x37
        /*0002*/ 	.short	(.L_324 - .L_323)
.L_323:
        /*0004*/ 	.word	0x00000082


	//----- nvinfo : EIATTR_KPARAM_INFO
	.align		4
.L_324:
        /*0008*/ 	.byte	0x04, 0x17
        /*000a*/ 	.short	(.L_326 - .L_325)
.L_325:
        /*000c*/ 	.word	0x00000000
        /*0010*/ 	.short	0x0000
        /*0012*/ 	.short	0x0000
        /*0014*/ 	.byte	0x00, 0xf0, 0x01, 0x2e


	//----- nvinfo : EIATTR_SPARSE_MMA_MASK
	.align		4
.L_326:
        /*0018*/ 	.byte	0x03, 0x50
        /*001a*/ 	.short	0x0000


	//----- nvinfo : EIATTR_MAXREG_COUNT
	.align		4
        /*001c*/ 	.byte	0x03, 0x1b
        /*001e*/ 	.short	0x00a8


	//----- nvinfo : EIATTR_MERCURY_ISA_VERSION
	.align		4
        /*0020*/ 	.byte	0x03, 0x5f
        /*0022*/ 	.short	0x0101


	//----- nvinfo : EIATTR_VRC_CTA_INIT_COUNT
	.align		4
        /*0024*/ 	.byte	0x02, 0x4a
	.zero		1
	.zero		1


	//----- nvinfo : EIATTR_EXIT_INSTR_OFFSETS
	.align		4
        /*0028*/ 	.byte	0x04, 0x1c
        /*002a*/ 	.short	(.L_328 - .L_327)


	//   ....[0]....
.L_327:
        /*002c*/ 	.word	0x00000010


	//----- nvinfo : EIATTR_MAX_THREADS
	.align		4
.L_328:
        /*0030*/ 	.byte	0x04, 0x05
        /*0032*/ 	.short	(.L_330 - .L_329)
.L_329:
        /*0034*/ 	.word	0x00000180
        /*0038*/ 	.word	0x00000001
        /*003c*/ 	.word	0x00000001


	//----- nvinfo : EIATTR_CBANK_PARAM_SIZE
	.align		4
.L_330:
        /*0040*/ 	.byte	0x03, 0x19
        /*0042*/ 	.short	0x0b80


	//----- nvinfo : EIATTR_PARAM_CBANK
	.align		4
        /*0044*/ 	.byte	0x04, 0x0a
        /*0046*/ 	.short	(.L_332 - .L_331)
	.align		4
.L_331:
        /*0048*/ 	.word	index@(.nv.constant0._ZN7cutlass13device_kernelIN5flash11enable_sm90INS1_16FlashAttnFwdSm90INS1_25CollectiveMainloopFwdSm90ILi2EN4cute5tupleIJNS5_1CILi1EEES8_S8_EEENS6_IJNS7_ILi128EEENS7_ILi96EEENS7_ILi64EEEEEELi256ENS_6half_tEfNS_4arch4Sm90ELb1ELb0ELb1ELb1ELb0ELb1ELb1ELb1ELb0ELb1ELb1ELb0EEENS1_21CollectiveEpilogueFwdINS6_IJSA_NS7_ILi256EEESB_EEES9_SE_SG_Li256ELb1ELb1ELb1ELb0EEENS1_36VarlenDynamicPersistentTileSchedulerILi128ELi96ELi256ELi128ELb1ELb1ELb1ELb1ELb1ELb1EEEEEEEEEvNT_6ParamsE)
        /*004c*/ 	.short	0x0380
        /*004e*/ 	.short	0x0b80


	//----- nvinfo : EIATTR_SW_WAR
	.align		4
.L_332:
        /*0050*/ 	.byte	0x04, 0x36
        /*0052*/ 	.short	(.L_334 - .L_333)
.L_333:
        /*0054*/ 	.word	0x00000008
.L_334:


//--------------------- .nv.callgraph             --------------------------
	.section	.nv.callgraph,"",@"SHT_CUDA_CALLGRAPH"
	.align	4
	.sectionentsize	8
	.align		4
        /*0000*/ 	.word	0x00000000
	.align		4
        /*0004*/ 	.word	0xffffffff
	.align		4
        /*0008*/ 	.word	0x00000000
	.align		4
        /*000c*/ 	.word	0xfffffffe
	.align		4
        /*0010*/ 	.word	0x00000000
	.align		4
        /*0014*/ 	.word	0xfffffffd
	.align		4
        /*0018*/ 	.word	0x00000000
	.align		4
        /*001c*/ 	.word	0xfffffffc


//--------------------- .nv.constant4             --------------------------
	.section	.nv.constant4,"a",@progbits
	.align	8
	.align		8
.nv.constant4:
        /*0000*/ 	.dword	_ZN83_INTERNAL_afa55b12_47_flash_fwd_hdim64_256_fp16_split_softcap_sm90_cu_ceb34e2a_33634cuda3std3__45__cpo5beginE
	.align		8
        /*0008*/ 	.dword	_ZN83_INTERNAL_afa55b12_47_flash_fwd_hdim64_256_fp16_split_softcap_sm90_cu_ceb34e2a_33634cuda3std3__45__cpo3endE
	.align		8
        /*0010*/ 	.dword	_ZN83_INTERNAL_afa55b12_47_flash_fwd_hdim64_256_fp16_split_softcap_sm90_cu_ceb34e2a_33634cuda3std3__45__cpo6cbeginE
	.align		8
        /*0018*/ 	.dword	_ZN83_INTERNAL_afa55b12_47_flash_fwd_hdim64_256_fp16_split_softcap_sm90_cu_ceb34e2a_33634cuda3std3__45__cpo4cendE
	.align		8
        /*0020*/ 	.dword	_ZN83_INTERNAL_afa55b12_47_flash_fwd_hdim64_256_fp16_split_softcap_sm90_cu_ceb34e2a_33634cuda3std3__485_GLOBAL__N__afa55b12_47_flash_fwd_hdim64_256_fp16_split_softcap_sm90_cu_ceb34e2a_33636ignoreE
	.align		8
        /*0028*/ 	.dword	_ZN83_INTERNAL_afa55b12_47_flash_fwd_hdim64_256_fp16_split_softcap_sm90_cu_ceb34e2a_33634cuda3std3__419piecewise_constructE
	.align		8
        /*0030*/ 	.dword	_ZN83_INTERNAL_afa55b12_47_flash_fwd_hdim64_256_fp16_split_softcap_sm90_cu_ceb34e2a_33634cuda3std3__48in_placeE
	.align		8
        /*0038*/ 	.dword	_ZN83_INTERNAL_afa55b12_47_flash_fwd_hdim64_256_fp16_split_softcap_sm90_cu_ceb34e2a_33634cuda3std6ranges3__45__cpo4swapE
	.align		8
        /*0040*/ 	.dword	_ZN83_INTERNAL_afa55b12_47_flash_fwd_hdim64_256_fp16_split_softcap_sm90_cu_ceb34e2a_33634cuda3std6ranges3__45__cpo9iter_moveE
	.align		8
        /*0048*/ 	.dword	_ZN83_INTERNAL_afa55b12_47_flash_fwd_hdim64_256_fp16_split_softcap_sm90_cu_ceb34e2a_33634cute7productE
	.align		8
        /*0050*/ 	.dword	_ZN83_INTERNAL_afa55b12_47_flash_fwd_hdim64_256_fp16_split_softcap_sm90_cu_ceb34e2a_33634cute1_E


//--------------------- .text._ZN7cutlass13device_kernelIN5flash11enable_sm90INS1_16FlashAttnFwdSm90INS1_25CollectiveMainloopFwdSm90ILi2EN4cute5tupleIJNS5_1CILi1EEES8_S8_EEENS6_IJNS7_ILi128EEENS7_ILi96EEENS7_ILi64EEEEEELi256ENS_6half_tEfNS_4arch4Sm90ELb0ELb0ELb1ELb0ELb0ELb0ELb0ELb1ELb0ELb1ELb1ELb0EEENS1_21CollectiveEpilogueFwdINS6_IJSA_NS7_ILi256EEESB_EEES9_SE_SG_Li256ELb0ELb1ELb1ELb0EEENS1_19SingleTileSchedulerILb0ELb1ELb1ELi128EEEEEEEEEvNT_6ParamsE --------------------------
	.section	.text._ZN7cutlass13device_kernelIN5flash11enable_sm90INS1_16FlashAttnFwdSm90INS1_25CollectiveMainloopFwdSm90ILi2EN4cute5tupleIJNS5_1CILi1EEES8_S8_EEENS6_IJNS7_ILi128EEENS7_ILi96EEENS7_ILi64EEEEEELi256ENS_6half_tEfNS_4arch4Sm90ELb0ELb0ELb1ELb0ELb0ELb0ELb0ELb1ELb0ELb1ELb1ELb0EEENS1_21CollectiveEpilogueFwdINS6_IJSA_NS7_ILi256EEESB_EEES9_SE_SG_Li256ELb0ELb1ELb1ELb0EEENS1_19SingleTileSchedulerILb0ELb1ELb1ELi128EEEEEEEEEvNT_6ParamsE,"ax",@progbits
	.align	128
.text._ZN7cutlass13device_kernelIN5flash11enable_sm90INS1_16FlashAttnFwdSm90INS1_25CollectiveMainloopFwdSm90ILi2EN4cute5tupleIJNS5_1CILi1EEES8_S8_EEENS6_IJNS7_ILi128EEENS7_ILi96EEENS7_ILi64EEEEEELi256ENS_6half_tEfNS_4arch4Sm90ELb0ELb0ELb1ELb0ELb0ELb0ELb0ELb1ELb0ELb1ELb1ELb0EEENS1_21CollectiveEpilogueFwdINS6_IJSA_NS7_ILi256EEESB_EEES9_SE_SG_Li256ELb0ELb1ELb1ELb0EEENS1_19SingleTileSchedulerILb0ELb1ELb1ELi128EEEEEEEEEvNT_6ParamsE:
        .type           _ZN7cutlass13device_kernelIN5flash11enable_sm90INS1_16FlashAttnFwdSm90INS1_25CollectiveMainloopFwdSm90ILi2EN4cute5tupleIJNS5_1CILi1EEES8_S8_EEENS6_IJNS7_ILi128EEENS7_ILi96EEENS7_ILi64EEEEEELi256ENS_6half_tEfNS_4arch4Sm90ELb0ELb0ELb1ELb0ELb0ELb0ELb0ELb1ELb0ELb1ELb1ELb0EEENS1_21CollectiveEpilogueFwdINS6_IJSA_NS7_ILi256EEESB_EEES9_SE_SG_Li256ELb0ELb1ELb1ELb0EEENS1_19SingleTileSchedulerILb0ELb1ELb1ELi128EEEEEEEEEvNT_6ParamsE,@function
        .size           _ZN7cutlass13device_kernelIN5flash11enable_sm90INS1_16FlashAttnFwdSm90INS1_25CollectiveMainloopFwdSm90ILi2EN4cute5tupleIJNS5_1CILi1EEES8_S8_EEENS6_IJNS7_ILi128EEENS7_ILi96EEENS7_ILi64EEEEEELi256ENS_6half_tEfNS_4arch4Sm90ELb0ELb0ELb1ELb0ELb0ELb0ELb0ELb1ELb0ELb1ELb1ELb0EEENS1_21CollectiveEpilogueFwdINS6_IJSA_NS7_ILi256EEESB_EEES9_SE_SG_Li256ELb0ELb1ELb1ELb0EEENS1_19SingleTileSchedulerILb0ELb1ELb1ELi128EEEEEEEEEvNT_6ParamsE,(.L_x_18 - _ZN7cutlass13device_kernelIN5flash11enable_sm90INS1_16FlashAttnFwdSm90INS1_25CollectiveMainloopFwdSm90ILi2EN4cute5tupleIJNS5_1CILi1EEES8_S8_EEENS6_IJNS7_ILi128EEENS7_ILi96EEENS7_ILi64EEEEEELi256ENS_6half_tEfNS_4arch4Sm90ELb0ELb0ELb1ELb0ELb0ELb0ELb0ELb1ELb0ELb1ELb1ELb0EEENS1_21CollectiveEpilogueFwdINS6_IJSA_NS7_ILi256EEESB_EEES9_SE_SG_Li256ELb0ELb1ELb1ELb0EEENS1_19SingleTileSchedulerILb0ELb1ELb1ELi128EEEEEEEEEvNT_6ParamsE)
        .other          _ZN7cutlass13device_kernelIN5flash11enable_sm90INS1_16FlashAttnFwdSm90INS1_25CollectiveMainloopFwdSm90ILi2EN4cute5tupleIJNS5_1CILi1EEES8_S8_EEENS6_IJNS7_ILi128EEENS7_ILi96EEENS7_ILi64EEEEEELi256ENS_6half_tEfNS_4arch4Sm90ELb0ELb0ELb1ELb0ELb0ELb0ELb0ELb1ELb0ELb1ELb1ELb0EEENS1_21CollectiveEpilogueFwdINS6_IJSA_NS7_ILi256EEESB_EEES9_SE_SG_Li256ELb0ELb1ELb1ELb0EEENS1_19SingleTileSchedulerILb0ELb1ELb1ELi128EEEEEEEEEvNT_6ParamsE,@"STO_CUDA_ENTRY STV_DEFAULT"
_ZN7cutlass13device_kernelIN5flash11enable_sm90INS1_16FlashAttnFwdSm90INS1_25CollectiveMainloopFwdSm90ILi2EN4cute5tupleIJNS5_1CILi1EEES8_S8_EEENS6_IJNS7_ILi128EEENS7_ILi96EEENS7_ILi64EEEEEELi256ENS_6half_tEfNS_4arch4Sm90ELb0ELb0ELb1ELb0ELb0ELb0ELb0ELb1ELb0ELb1ELb1ELb0EEENS1_21CollectiveEpilogueFwdINS6_IJSA_NS7_ILi256EEESB_EEES9_SE_SG_Li256ELb0ELb1ELb1ELb0EEENS1_19SingleTileSchedulerILb0ELb1ELb1ELi128EEEEEEEEEvNT_6ParamsE:
[----:B------:R-:W-:Y:S01]  /*0000*/  LDC R1, c[0x0][0x37c] ;  /* 0x0000df00ff017b82 */ /* 0x000fe20000000800 */
[----:B------:R-:W-:Y:S05]  /*0010*/  EXIT ;  /* 0x000000000000794d */ /* 0x000fea0003800000 */
.L_x_0:
[----:B------:R-:W-:-:S00]  /*0020*/  BRA `(.L_x_0) ;  /* 0xfffffffc00fc7947 */ /* 0x000fc0000383ffff */
[----:B------:R-:W-:-:S00]  /*0030*/  NOP ;  /* 0x0000000000007918 */ /* 0x000fc00000000000 */
        /* <DEDUP_REMOVED lines=12> */
.L_x_18:


//--------------------- .text._ZN7cutlass13device_kernelIN5flash11enable_sm90INS1_16FlashAttnFwdSm90INS1_25CollectiveMainloopFwdSm90ILi2EN4cute5tupleIJNS5_1CILi1EEES8_S8_EEENS6_IJNS7_ILi128EEENS7_ILi96EEENS7_ILi64EEEEEELi256ENS_6half_tEfNS_4arch4Sm90ELb0ELb0ELb1ELb0ELb0ELb0ELb1ELb1ELb0ELb1ELb1ELb0EEENS1_21CollectiveEpilogueFwdINS6_IJSA_NS7_ILi256EEESB_EEES9_SE_SG_Li256ELb0ELb1ELb1ELb0EEENS1_19SingleTileSchedulerILb0ELb1ELb1ELi128EEEEEEEEEvNT_6ParamsE --------------------------
	.section	.text._ZN7cutlass13device_kernelIN5flash11enable_sm90INS1_16FlashAttnFwdSm90INS1_25CollectiveMainloopFwdSm90ILi2EN4cute5tupleIJNS5_1CILi1EEES8_S8_EEENS6_IJNS7_ILi128EEENS7_ILi96EEENS7_ILi64EEEEEELi256ENS_6half_tEfNS_4arch4Sm90ELb0ELb0ELb1ELb0ELb0ELb0ELb1ELb1ELb0ELb1ELb1ELb0EEENS1_21CollectiveEpilogueFwdINS6_IJSA_NS7_ILi256EEESB_EEES9_SE_SG_Li256ELb0ELb1ELb1ELb0EEENS1_19SingleTileSchedulerILb0ELb1ELb1ELi128EEEEEEEEEvNT_6ParamsE,"ax",@progbits
	.align	128
.text._ZN7cutlass13device_kernelIN5flash11enable_sm90INS1_16FlashAttnFwdSm90INS1_25CollectiveMainloopFwdSm90ILi2EN4cute5tupleIJNS5_1CILi1EEES8_S8_EEENS6_IJNS7_ILi128EEENS7_ILi96EEENS7_ILi64EEEEEELi256ENS_6half_tEfNS_4arch4Sm90ELb0ELb0ELb1ELb0ELb0ELb0ELb1ELb1ELb0ELb1ELb1ELb0EEENS1_21CollectiveEpilogueFwdINS6_IJSA_NS7_ILi256EEESB_EEES9_SE_SG_Li256ELb0ELb1ELb1ELb0EEENS1_19SingleTileSchedulerILb0ELb1ELb1ELi128EEEEEEEEEvNT_6ParamsE:
        .type           _ZN7cutlass13device_kernelIN5flash11enable_sm90INS1_16FlashAttnFwdSm90INS1_25CollectiveMainloopFwdSm90ILi2EN4cute5tupleIJNS5_1CILi1EEES8_S8_EEENS6_IJNS7_ILi128EEENS7_ILi96EEENS7_ILi64EEEEEELi256ENS_6half_tEfNS_4arch4Sm90ELb0ELb0ELb1ELb0ELb0ELb0ELb1ELb1ELb0ELb1ELb1ELb0EEENS1_21CollectiveEpilogueFwdINS6_IJSA_NS7_ILi256EEESB_EEES9_SE_SG_Li256ELb0ELb1ELb1ELb0EEENS1_19SingleTileSchedulerILb0ELb1ELb1ELi128EEEEEEEEEvNT_6ParamsE,@function
        .size           _ZN7cutlass13device_kernelIN5flash11enable_sm90INS1_16FlashAttnFwdSm90INS1_25CollectiveMainloopFwdSm90ILi2EN4cute5tupleIJNS5_1CILi1EEES8_S8_EEENS6_IJNS7_ILi128EEENS7_ILi96EEENS7_ILi64EEEEEELi256ENS_6half_tEfNS_4arch4Sm90ELb0ELb0ELb1ELb0ELb0ELb0ELb1ELb1ELb0ELb1ELb1ELb0EEENS1_21CollectiveEpilogueFwdINS6_IJSA_NS7_ILi256EEESB_EEES9_SE_SG_Li256ELb0ELb1ELb1ELb0EEENS1_19SingleTileSchedulerILb0ELb1ELb1ELi128EEEEEEEEEvNT_6ParamsE,(.L_x_19 - _ZN7cutlass13device_kernelIN5flash11enable_sm90INS1_16FlashAttnFwdSm90INS1_25CollectiveMainloopFwdSm90ILi2EN4cute5tupleIJNS5_1CILi1EEES8_S8_EEENS6_IJNS7_ILi128EEENS7_ILi96EEENS7_ILi64EEEEEELi256ENS_6half_tEfNS_4arch4Sm90ELb0ELb0ELb1ELb0ELb0ELb0ELb1ELb1ELb0ELb1ELb1ELb0EEENS1_21CollectiveEpilogueFwdINS6_IJSA_NS7_ILi256EEESB_EEES9_SE_SG_Li256ELb0ELb1ELb1ELb0EEENS1_19SingleTileSchedulerILb0ELb1ELb1ELi128EEEEEEEEEvNT_6ParamsE)
        .other          _ZN7cutlass13device_kernelIN5flash11enable_sm90INS1_16FlashAttnFwdSm90INS1_25CollectiveMainloopFwdSm90ILi2EN4cute5tupleIJNS5_1CILi1EEES8_S8_EEENS6_IJNS7_ILi128EEENS7_ILi96EEENS7_ILi64EEEEEELi256ENS_6half_tEfNS_4arch4Sm90ELb0ELb0ELb1ELb0ELb0ELb0ELb1ELb1ELb0ELb1ELb1ELb0EEENS1_21CollectiveEpilogueFwdINS6_IJSA_NS7_ILi256EEESB_EEES9_SE_SG_Li256ELb0ELb1ELb1ELb0EEENS1_19SingleTileSchedulerILb0ELb1ELb1ELi128EEEEEEEEEvNT_6ParamsE,@"STO_CUDA_ENTRY STV_DEFAULT"
_ZN7cutlass13device_kernelIN5flash11enable_sm90INS1_16FlashAttnFwdSm90INS1_25CollectiveMainloopFwdSm90ILi2EN4cute5tupleIJNS5_1CILi1EEES8_S8_EEENS6_IJNS7_ILi128EEENS7_ILi96EEENS7_ILi64EEEEEELi256ENS_6half_tEfNS_4arch4Sm90ELb0ELb0ELb1ELb0ELb0ELb0ELb1ELb1ELb0ELb1ELb1ELb0EEENS1_21CollectiveEpilogueFwdINS6_IJSA_NS7_ILi256EEESB_EEES9_SE_SG_Li256ELb0ELb1ELb1ELb0EEENS1_19SingleTileSchedulerILb0ELb1ELb1ELi128EEEEEEEEEvNT_6ParamsE:
[----:B------:R-:W-:Y:S01]  /*0000*/  LDC R1, c[0x0][0x37c] ;  /* 0x0000df00ff017b82 */ /* 0x000fe20000000800 */
[----:B------:R-:W-:Y:S05]  /*0010*/  EXIT ;  /* 0x000000000000794d */ /* 0x000fea0003800000 */
.L_x_1:
        /* <DEDUP_REMOVED lines=14> */
.L_x_19:


//--------------------- .text._ZN7cutlass13device_kernelIN5flash11enable_sm90INS1_16FlashAttnFwdSm90INS1_25CollectiveMainloopFwdSm90ILi2EN4cute5tupleIJNS5_1CILi1EEES8_S8_EEENS6_IJNS7_ILi128EEENS7_ILi96EEENS7_ILi64EEEEEELi256ENS_6half_tEfNS_4arch4Sm90ELb0ELb0ELb1ELb1ELb0ELb0ELb0ELb1ELb0ELb1ELb1ELb0EEENS1_21CollectiveEpilogueFwdINS6_IJSA_NS7_ILi256EEESB_EEES9_SE_SG_Li256ELb1ELb1ELb1ELb0EEENS1_36VarlenDynamicPersistentTileSchedulerILi128ELi96ELi256ELi128ELb1ELb1ELb1ELb0ELb1ELb1EEEEEEEEEvNT_6ParamsE --------------------------
	.section	.text._ZN7cutlass13device_kernelIN5flash11enable_sm90INS1_16FlashAttnFwdSm90INS1_25CollectiveMainloopFwdSm90ILi2EN4cute5tupleIJNS5_1CILi1EEES8_S8_EEENS6_IJNS7_ILi128EEENS7_ILi96EEENS7_ILi64EEEEEELi256ENS_6half_tEfNS_4arch4Sm90ELb0ELb0ELb1ELb1ELb0ELb0ELb0ELb1ELb0ELb1ELb1ELb0EEENS1_21CollectiveEpilogueFwdINS6_IJSA_NS7_ILi256EEESB_EEES9_SE_SG_Li256ELb1ELb1ELb1ELb0EEENS1_36VarlenDynamicPersistentTileSchedulerILi128ELi96ELi256ELi128ELb1ELb1ELb1ELb0ELb1ELb1EEEEEEEEEvNT_6ParamsE,"ax",@progbits
	.align	128
.text._ZN7cutlass13device_kernelIN5flash11enable_sm90INS1_16FlashAttnFwdSm90INS1_25CollectiveMainloopFwdSm90ILi2EN4cute5tupleIJNS5_1CILi1EEES8_S8_EEENS6_IJNS7_ILi128EEENS7_ILi96EEENS7_ILi64EEEEEELi256ENS_6half_tEfNS_4arch4Sm90ELb0ELb0ELb1ELb1ELb0ELb0ELb0ELb1ELb0ELb1ELb1ELb0EEENS1_21CollectiveEpilogueFwdINS6_IJSA_NS7_ILi256EEESB_EEES9_SE_SG_Li256ELb1ELb1ELb1ELb0EEENS1_36VarlenDynamicPersistentTileSchedulerILi128ELi96ELi256ELi128ELb1ELb1ELb1ELb0ELb1ELb1EEEEEEEEEvNT_6ParamsE:
        .type           _ZN7cutlass13device_kernelIN5flash11enable_sm90INS1_16FlashAttnFwdSm90INS1_25CollectiveMainloopFwdSm90ILi2EN4cute5tupleIJNS5_1CILi1EEES8_S8_EEENS6_IJNS7_ILi128EEENS7_ILi96EEENS7_ILi64EEEEEELi256ENS_6half_tEfNS_4arch4Sm90ELb0ELb0ELb1ELb1ELb0ELb0ELb0ELb1ELb0ELb1ELb1ELb0EEENS1_21CollectiveEpilogueFwdINS6_IJSA_NS7_ILi256EEESB_EEES9_SE_SG_Li256ELb1ELb1ELb1ELb0EEENS1_36VarlenDynamicPersistentTileSchedulerILi128ELi96ELi256ELi128ELb1ELb1ELb1ELb0ELb1ELb1EEEEEEEEEvNT_6ParamsE,@function
        .size           _ZN7cutlass13device_kernelIN5flash11enable_sm90INS1_16FlashAttnFwdSm90INS1_25CollectiveMainloopFwdSm90ILi2EN4cute5tupleIJNS5_1CILi1EEES8_S8_EEENS6_IJNS7_ILi128EEENS7_ILi96EEENS7_ILi64EEEEEELi256ENS_6half_tEfNS_4arch4Sm90ELb0ELb0ELb1ELb1ELb0ELb0ELb0ELb1ELb0ELb1ELb1ELb0EEENS1_21CollectiveEpilogueFwdINS6_IJSA_NS7_ILi256EEESB_EEES9_SE_SG_Li256ELb1ELb1ELb1ELb0EEENS1_36VarlenDynamicPersistentTileSchedulerILi128ELi96ELi256ELi128ELb1ELb1ELb1ELb0ELb1ELb1EEEEEEEEEvNT_6ParamsE,(.L_x_20 - _ZN7cutlass13device_kernelIN5flash11enable_sm90INS1_16FlashAttnFwdSm90INS1_25CollectiveMainloopFwdSm90ILi2EN4cute5tupleIJNS5_1CILi1EEES8_S8_EEENS6_IJNS7_ILi128EEENS7_ILi96EEENS7_ILi64EEEEEELi256ENS_6half_tEfNS_4arch4Sm90ELb0ELb0ELb1ELb1ELb0ELb0ELb0ELb1ELb0ELb1ELb1ELb0EEENS1_21CollectiveEpilogueFwdINS6_IJSA_NS7_ILi256EEESB_EEES9_SE_SG_Li256ELb1ELb1ELb1ELb0EEENS1_36VarlenDynamicPersistentTileSchedulerILi128ELi96ELi256ELi128ELb1ELb1ELb1ELb0ELb1ELb1EEEEEEEEEvNT_6ParamsE)
        .other          _ZN7cutlass13device_kernelIN5flash11enable_sm90INS1_16FlashAttnFwdSm90INS1_25CollectiveMainloopFwdSm90ILi2EN4cute5tupleIJNS5_1CILi1EEES8_S8_EEENS6_IJNS7_ILi128EEENS7_ILi96EEENS7_ILi64EEEEEELi256ENS_6half_tEfNS_4arch4Sm90ELb0ELb0ELb1ELb1ELb0ELb0ELb0ELb1ELb0ELb1ELb1ELb0EEENS1_21CollectiveEpilogueFwdINS6_IJSA_NS7_ILi256EEESB_EEES9_SE_SG_Li256ELb1ELb1ELb1ELb0EEENS1_36VarlenDynamicPersistentTileSchedulerILi128ELi96ELi256ELi128ELb1ELb1ELb1ELb0ELb1ELb1EEEEEEEEEvNT_6ParamsE,@"STO_CUDA_ENTRY STV_DEFAULT"
_ZN7cutlass13device_kernelIN5flash11enable_sm90INS1_16FlashAttnFwdSm90INS1_25CollectiveMainloopFwdSm90ILi2EN4cute5tupleIJNS5_1CILi1EEES8_S8_EEENS6_IJNS7_ILi128EEENS7_ILi96EEENS7_ILi64EEEEEELi256ENS_6half_tEfNS_4arch4Sm90ELb0ELb0ELb1ELb1ELb0ELb0ELb0ELb1ELb0ELb1ELb1ELb0EEENS1_21CollectiveEpilogueFwdINS6_IJSA_NS7_ILi256EEESB_EEES9_SE_SG_Li256ELb1ELb1ELb1ELb0EEENS1_36VarlenDynamicPersistentTileSchedulerILi128ELi96ELi256ELi128ELb1ELb1ELb1ELb0ELb1ELb1EEEEEEEEEvNT_6ParamsE:
[----:B------:R-:W-:Y:S01]  /*0000*/  LDC R1, c[0x0][0x37c] ;  /* 0x0000df00ff017b82 */ /* 0x000fe20000000800 */
[----:B------:R-:W-:Y:S05]  /*0010*/  EXIT ;  /* 0x000000000000794d */ /* 0x000fea0003800000 */
.L_x_2:
        /* <DEDUP_REMOVED lines=14> */
.L_x_20:


//--------------------- .text._ZN7cutlass13device_kernelIN5flash11enable_sm90INS1_16FlashAttnFwdSm90INS1_25CollectiveMainloopFwdSm90ILi2EN4cute5tupleIJNS5_1CILi1EEES8_S8_EEENS6_IJNS7_ILi128EEENS7_ILi96EEENS7_ILi64EEEEEELi256ENS_6half_tEfNS_4arch4Sm90ELb0ELb0ELb1ELb1ELb0ELb1ELb0ELb1ELb0ELb1ELb1ELb0EEENS1_21CollectiveEpilogueFwdINS6_IJSA_NS7_ILi256EEESB_EEES9_SE_SG_Li256ELb1ELb1ELb1ELb0EEENS1_36VarlenDynamicPersistentTileSchedulerILi128ELi96ELi256ELi128ELb1ELb1ELb1ELb0ELb1ELb1EEEEEEEEEvNT_6ParamsE --------------------------
	.section	.text._ZN7cutlass13device_kernelIN5flash11enable_sm90INS1_16FlashAttnFwdSm90INS1_25CollectiveMainloopFwdSm90ILi2EN4cute5tupleIJNS5_1CILi1EEES8_S8_EEENS6_IJNS7_ILi128EEENS7_ILi96EEENS7_ILi64EEEEEELi256ENS_6half_tEfNS_4arch4Sm90ELb0ELb0ELb1ELb1ELb0ELb1ELb0ELb1ELb0ELb1ELb1ELb0EEENS1_21CollectiveEpilogueFwdINS6_IJSA_NS7_ILi256EEESB_EEES9_SE_SG_Li256ELb1ELb1ELb1ELb0EEENS1_36VarlenDynamicPersistentTileSchedulerILi128ELi96ELi256ELi128ELb1ELb1ELb1ELb0ELb1ELb1EEEEEEEEEvNT_6ParamsE,"ax",@progbits
	.align	128
.text._ZN7cutlass13device_kernelIN5flash11enable_sm90INS1_16FlashAttnFwdSm90INS1_25CollectiveMainloopFwdSm90ILi2EN4cute5tupleIJNS5_1CILi1EEES8_S8_EEENS6_IJNS7_ILi128EEENS7_ILi96EEENS7_ILi64EEEEEELi256ENS_6half_tEfNS_4arch4Sm90ELb0ELb0ELb1ELb1ELb0ELb1ELb0ELb1ELb0ELb1ELb1ELb0EEENS1_21CollectiveEpilogueFwdINS6_IJSA_NS7_ILi256EEESB_EEES9_SE_SG_Li256ELb1ELb1ELb1ELb0EEENS1_36VarlenDynamicPersistentTileSchedulerILi128ELi96ELi256ELi128ELb1ELb1ELb1ELb0ELb1ELb1EEEEEEEEEvNT_6ParamsE:
        .type           _ZN7cutlass13device_kernelIN5flash11enable_sm90INS1_16FlashAttnFwdSm90INS1_25CollectiveMainloopFwdSm90ILi2EN4cute5tupleIJNS5_1CILi1EEES8_S8_EEENS6_IJNS7_ILi128EEENS7_ILi96EEENS7_ILi64EEEEEELi256ENS_6half_tEfNS_4arch4Sm90ELb0ELb0ELb1ELb1ELb0ELb1ELb0ELb1ELb0ELb1ELb1ELb0EEENS1_21CollectiveEpilogueFwdINS6_IJSA_NS7_ILi256EEESB_EEES9_SE_SG_Li256ELb1ELb1ELb1ELb0EEENS1_36VarlenDynamicPersistentTileSchedulerILi128ELi96ELi256ELi128ELb1ELb1ELb1ELb0ELb1ELb1EEEEEEEEEvNT_6ParamsE,@function
        .size           _ZN7cutlass13device_kernelIN5flash11enable_sm90INS1_16FlashAttnFwdSm90INS1_25CollectiveMainloopFwdSm90ILi2EN4cute5tupleIJNS5_1CILi1EEES8_S8_EEENS6_IJNS7_ILi128EEENS7_ILi96EEENS7_ILi64EEEEEELi256ENS_6half_tEfNS_4arch4Sm90ELb0ELb0ELb1ELb1ELb0ELb1ELb0ELb1ELb0ELb1ELb1ELb0EEENS1_21CollectiveEpilogueFwdINS6_IJSA_NS7_ILi256EEESB_EEES9_SE_SG_Li256ELb1ELb1ELb1ELb0EEENS1_36VarlenDynamicPersistentTileSchedulerILi128ELi96ELi256ELi128ELb1ELb1ELb1ELb0ELb1ELb1EEEEEEEEEvNT_6ParamsE,(.L_x_21 - _ZN7cutlass13device_kernelIN5flash11enable_sm90INS1_16FlashAttnFwdSm90INS1_25CollectiveMainloopFwdSm90ILi2EN4cute5tupleIJNS5_1CILi1EEES8_S8_EEENS6_IJNS7_ILi128EEENS7_ILi96EEENS7_ILi64EEEEEELi256ENS_6half_tEfNS_4arch4Sm90ELb0ELb0ELb1ELb1ELb0ELb1ELb0ELb1ELb0ELb1ELb1ELb0EEENS1_21CollectiveEpilogueFwdINS6_IJSA_NS7_ILi256EEESB_EEES9_SE_SG_Li256ELb1ELb1ELb1ELb0EEENS1_36VarlenDynamicPersistentTileSchedulerILi128ELi96ELi256ELi128ELb1ELb1ELb1ELb0ELb1ELb1EEEEEEEEEvNT_6ParamsE)
        .other          _ZN7cutlass13device_kernelIN5flash11enable_sm90INS1_16FlashAttnFwdSm90INS1_25CollectiveMainloopFwdSm90ILi2EN4cute5tupleIJNS5_1CILi1EEES8_S8_EEENS6_IJNS7_ILi128EEENS7_ILi96EEENS7_ILi64EEEEEELi256ENS_6half_tEfNS_4arch4Sm90ELb0ELb0ELb1ELb1ELb0ELb1ELb0ELb1ELb0ELb1ELb1ELb0EEENS1_21CollectiveEpilogueFwdINS6_IJSA_NS7_ILi256EEESB_EEES9_SE_SG_Li256ELb1ELb1ELb1ELb0EEENS1_36VarlenDynamicPersistentTileSchedulerILi128ELi96ELi256ELi128ELb1ELb1ELb1ELb0ELb1ELb1EEEEEEEEEvNT_6ParamsE,@"STO_CUDA_ENTRY STV_DEFAULT"
_ZN7cutlass13device_kernelIN5flash11enable_sm90INS1_16FlashAttnFwdSm90INS1_25CollectiveMainloopFwdSm90ILi2EN4cute5tupleIJNS5_1CILi1EEES8_S8_EEENS6_IJNS7_ILi128EEENS7_ILi96EEENS7_ILi64EEEEEELi256ENS_6half_tEfNS_4arch4Sm90ELb0ELb0ELb1ELb1ELb0ELb1ELb0ELb1ELb0ELb1ELb1ELb0EEENS1_21CollectiveEpilogueFwdINS6_IJSA_NS7_ILi256EEESB_EEES9_SE_SG_Li256ELb1ELb1ELb1ELb0EEENS1_36VarlenDynamicPersistentTileSchedulerILi128ELi96ELi256ELi128ELb1ELb1ELb1ELb0ELb1ELb1EEEEEEEEEvNT_6ParamsE:
[----:B------:R-:W-:Y:S01]  /*0000*/  LDC R1, c[0x0][0x37c] ;  /* 0x0000df00ff017b82 */ /* 0x000fe20000000800 */
[----:B------:R-:W-:Y:S05]  /*0010*/  EXIT ;  /* 0x000000000000794d */ /* 0x000fea0003800000 */
.L_x_3:
        /* <DEDUP_REMOVED lines=14> */
.L_x_21:


//--------------------- .text._ZN7cutlass13device_kernelIN5flash11enable_sm90INS1_16FlashAttnFwdSm90INS1_25CollectiveMainloopFwdSm90ILi2EN4cute5tupleIJNS5_1CILi1EEES8_S8_EEENS6_IJNS7_ILi128EEENS7_ILi96EEENS7_ILi64EEEEEELi256ENS_6half_tEfNS_4arch4Sm90ELb0ELb0ELb1ELb1ELb0ELb0ELb1ELb1ELb0ELb1ELb1ELb0EEENS1_21CollectiveEpilogueFwdINS6_IJSA_NS7_ILi256EEESB_EEES9_SE_SG_Li256ELb1ELb1ELb1ELb0EEENS1_36VarlenDynamicPersistentTileSchedulerILi128ELi96ELi256ELi128ELb1ELb1ELb1ELb0ELb1ELb1EEEEEEEEEvNT_6ParamsE --------------------------
	.section	.text._ZN7cutlass13device_kernelIN5flash11enable_sm90INS1_16FlashAttnFwdSm90INS1_25CollectiveMainloopFwdSm90ILi2EN4cute5tupleIJNS5_1CILi1EEES8_S8_EEENS6_IJNS7_ILi128EEENS7_ILi96EEENS7_ILi64EEEEEELi256ENS_6half_tEfNS_4arch4Sm90ELb0ELb0ELb1ELb1ELb0ELb0ELb1ELb1ELb0ELb1ELb1ELb0EEENS1_21CollectiveEpilogueFwdINS6_IJSA_NS7_ILi256EEESB_EEES9_SE_SG_Li256ELb1ELb1ELb1ELb0EEENS1_36VarlenDynamicPersistentTileSchedulerILi128ELi96ELi256ELi128ELb1ELb1ELb1ELb0ELb1ELb1EEEEEEEEEvNT_6ParamsE,"ax",@progbits
	.align	128
.text._ZN7cutlass13device_kernelIN5flash11enable_sm90INS1_16FlashAttnFwdSm90INS1_25CollectiveMainloopFwdSm90ILi2EN4cute5tupleIJNS5_1CILi1EEES8_S8_EEENS6_IJNS7_ILi128EEENS7_ILi96EEENS7_ILi64EEEEEELi256ENS_6half_tEfNS_4arch4Sm90ELb0ELb0ELb1ELb1ELb0ELb0ELb1ELb1ELb0ELb1ELb1ELb0EEENS1_21CollectiveEpilogueFwdINS6_IJSA_NS7_ILi256EEESB_EEES9_SE_SG_Li256ELb1ELb1ELb1ELb0EEENS1_36VarlenDynamicPersistentTileSchedulerILi128ELi96ELi256ELi128ELb1ELb1ELb1ELb0ELb1ELb1EEEEEEEEEvNT_6ParamsE:
        .type           _ZN7cutlass13device_kernelIN5flash11enable_sm90INS1_16FlashAttnFwdSm90INS1_25CollectiveMainloopFwdSm90ILi2EN4cute5tupleIJNS5_1CILi1EEES8_S8_EEENS6_IJNS7_ILi128EEENS7_ILi96EEENS7_ILi64EEEEEELi256ENS_6half_tEfNS_4arch4Sm90ELb0ELb0ELb1ELb1ELb0ELb0ELb1ELb1ELb0ELb1ELb1ELb0EEENS1_21CollectiveEpilogueFwdINS6_IJSA_NS7_ILi256EEESB_EEES9_SE_SG_Li256ELb1ELb1ELb1ELb0EEENS1_36VarlenDynamicPersistentTileSchedulerILi128ELi96ELi256ELi128ELb1ELb1ELb1ELb0ELb1ELb1EEEEEEEEEvNT_6ParamsE,@function
        .size           _ZN7cutlass13device_kernelIN5flash11enable_sm90INS1_16FlashAttnFwdSm90INS1_25CollectiveMainloopFwdSm90ILi2EN4cute5tupleIJNS5_1CILi1EEES8_S8_EEENS6_IJNS7_ILi128EEENS7_ILi96EEENS7_ILi64EEEEEELi256ENS_6half_tEfNS_4arch4Sm90ELb0ELb0ELb1ELb1ELb0ELb0ELb1ELb1ELb0ELb1ELb1ELb0EEENS1_21CollectiveEpilogueFwdINS6_IJSA_NS7_ILi256EEESB_EEES9_SE_SG_Li256ELb1ELb1ELb1ELb0EEENS1_36VarlenDynamicPersistentTileSchedulerILi128ELi96ELi256ELi128ELb1ELb1ELb1ELb0ELb1ELb1EEEEEEEEEvNT_6ParamsE,(.L_x_22 - _ZN7cutlass13device_kernelIN5flash11enable_sm90INS1_16FlashAttnFwdSm90INS1_25CollectiveMainloopFwdSm90ILi2EN4cute5tupleIJNS5_1CILi1EEES8_S8_EEENS6_IJNS7_ILi128EEENS7_ILi96EEENS7_ILi64EEEEEELi256ENS_6half_tEfNS_4arch4Sm90ELb0ELb0ELb1ELb1ELb0ELb0ELb1ELb1ELb0ELb1ELb1ELb0EEENS1_21CollectiveEpilogueFwdINS6_IJSA_NS7_ILi256EEESB_EEES9_SE_SG_Li256ELb1ELb1ELb1ELb0EEENS1_36VarlenDynamicPersistentTileSchedulerILi128ELi96ELi256ELi128ELb1ELb1ELb1ELb0ELb1ELb1EEEEEEEEEvNT_6ParamsE)
        .other          _ZN7cutlass13device_kernelIN5flash11enable_sm90INS1_16FlashAttnFwdSm90INS1_25CollectiveMainloopFwdSm90ILi2EN4cute5tupleIJNS5_1CILi1EEES8_S8_EEENS6_IJNS7_ILi128EEENS7_ILi96EEENS7_ILi64EEEEEELi256ENS_6half_tEfNS_4arch4Sm90ELb0ELb0ELb1ELb1ELb0ELb0ELb1ELb1ELb0ELb1ELb1ELb0EEENS1_21CollectiveEpilogueFwdINS6_IJSA_NS7_ILi256EEESB_EEES9_SE_SG_Li256ELb1ELb1ELb1ELb0EEENS1_36VarlenDynamicPersistentTileSchedulerILi128ELi96ELi256ELi128ELb1ELb1ELb1ELb0ELb1ELb1EEEEEEEEEvNT_6ParamsE,@"STO_CUDA_ENTRY STV_DEFAULT"
_ZN7cutlass13device_kernelIN5flash11enable_sm90INS1_16FlashAttnFwdSm90INS1_25CollectiveMainloopFwdSm90ILi2EN4cute5tupleIJNS5_1CILi1EEES8_S8_EEENS6_IJNS7_ILi128EEENS7_ILi96EEENS7_ILi64EEEEEELi256ENS_6half_tEfNS_4arch4Sm90ELb0ELb0ELb1ELb1ELb0ELb0ELb1ELb1ELb0ELb1ELb1ELb0EEENS1_21CollectiveEpilogueFwdINS6_IJSA_NS7_ILi256EEESB_EEES9_SE_SG_Li256ELb1ELb1ELb1ELb0EEENS1_36VarlenDynamicPersistentTileSchedulerILi128ELi96ELi256ELi128ELb1ELb1ELb1ELb0ELb1ELb1EEEEEEEEEvNT_6ParamsE:
[----:B------:R-:W-:Y:S01]  /*0000*/  LDC R1, c[0x0][0x37c] ;  /* 0x0000df00ff017b82 */ /* 0x000fe20000000800 */
[----:B------:R-:W-:Y:S05]  /*0010*/  EXIT ;  /* 0x000000000000794d */ /* 0x000fea0003800000 */
.L_x_4:
        /* <DEDUP_REMOVED lines=14> */
.L_x_22:


//--------------------- .text._ZN7cutlass13device_kernelIN5flash11enable_sm90INS1_16FlashAttnFwdSm90INS1_25CollectiveMainloopFwdSm90ILi2EN4cute5tupleIJNS5_1CILi1EEES8_S8_EEENS6_IJNS7_ILi128EEENS7_ILi96EEENS7_ILi64EEEEEELi256ENS_6half_tEfNS_4arch4Sm90ELb0ELb0ELb1ELb1ELb0ELb1ELb1ELb1ELb0ELb1ELb1ELb0EEENS1_21CollectiveEpilogueFwdINS6_IJSA_NS7_ILi256EEESB_EEES9_SE_SG_Li256ELb1ELb1ELb1ELb0EEENS1_36VarlenDynamicPersistentTileSchedulerILi128ELi96ELi256ELi128ELb1ELb1ELb1ELb0ELb1ELb1EEEEEEEEEvNT_6ParamsE --------------------------
	.section	.text._ZN7cutlass13device_kernelIN5flash11enable_sm90INS1_16FlashAttnFwdSm90INS1_25CollectiveMainloopFwdSm90ILi2EN4cute5tupleIJNS5_1CILi1EEES8_S8_EEENS6_IJNS7_ILi128EEENS7_ILi96EEENS7_ILi64EEEEEELi256ENS_6half_tEfNS_4arch4Sm90ELb0ELb0ELb1ELb1ELb0ELb1ELb1ELb1ELb0ELb1ELb1ELb0EEENS1_21CollectiveEpilogueFwdINS6_IJSA_NS7_ILi256EEESB_EEES9_SE_SG_Li256ELb1ELb1ELb1ELb0EEENS1_36VarlenDynamicPersistentTileSchedulerILi128ELi96ELi256ELi128ELb1ELb1ELb1ELb0ELb1ELb1EEEEEEEEEvNT_6ParamsE,"ax",@progbits
	.align	128
.text._ZN7cutlass13device_kernelIN5flash11enable_sm90INS1_16FlashAttnFwdSm90INS1_25CollectiveMainloopFwdSm90ILi2EN4cute5tupleIJNS5_1CILi1EEES8_S8_EEENS6_IJNS7_ILi128EEENS7_ILi96EEENS7_ILi64EEEEEELi256ENS_6half_tEfNS_4arch4Sm90ELb0ELb0ELb1ELb1ELb0ELb1ELb1ELb1ELb0ELb1ELb1ELb0EEENS1_21CollectiveEpilogueFwdINS6_IJSA_NS7_ILi256EEESB_EEES9_SE_SG_Li256ELb1ELb1ELb1ELb0EEENS1_36VarlenDynamicPersistentTileSchedulerILi128ELi96ELi256ELi128ELb1ELb1ELb1ELb0ELb1ELb1EEEEEEEEEvNT_6ParamsE:
        .type           _ZN7cutlass13device_kernelIN5flash11enable_sm90INS1_16FlashAttnFwdSm90INS1_25CollectiveMainloopFwdSm90ILi2EN4cute5tupleIJNS5_1CILi1EEES8_S8_EEENS6_IJNS7_ILi128EEENS7_ILi96EEENS7_ILi64EEEEEELi256ENS_6half_tEfNS_4arch4Sm90ELb0ELb0ELb1ELb1ELb0ELb1ELb1ELb1ELb0ELb1ELb1ELb0EEENS1_21CollectiveEpilogueFwdINS6_IJSA_NS7_ILi256EEESB_EEES9_SE_SG_Li256ELb1ELb1ELb1ELb0EEENS1_36VarlenDynamicPersistentTileSchedulerILi128ELi96ELi256ELi128ELb1ELb1ELb1ELb0ELb1ELb1EEEEEEEEEvNT_6ParamsE,@function
        .size           _ZN7cutlass13device_kernelIN5flash11enable_sm90INS1_16FlashAttnFwdSm90INS1_25CollectiveMainloopFwdSm90ILi2EN4cute5tupleIJNS5_1CILi1EEES8_S8_EEENS6_IJNS7_ILi128EEENS7_ILi96EEENS7_ILi64EEEEEELi256ENS_6half_tEfNS_4arch4Sm90ELb0ELb0ELb1ELb1ELb0ELb1ELb1ELb1ELb0ELb1ELb1ELb0EEENS1_21CollectiveEpilogueFwdINS6_IJSA_NS7_ILi256EEESB_EEES9_SE_SG_Li256ELb1ELb1ELb1ELb0EEENS1_36VarlenDynamicPersistentTileSchedulerILi128ELi96ELi256ELi128ELb1ELb1ELb1ELb0ELb1ELb1EEEEEEEEEvNT_6ParamsE,(.L_x_23 - _ZN7cutlass13device_kernelIN5flash11enable_sm90INS1_16FlashAttnFwdSm90INS1_25CollectiveMainloopFwdSm90ILi2EN4cute5tupleIJNS5_1CILi1EEES8_S8_EEENS6_IJNS7_ILi128EEENS7_ILi96EEENS7_ILi64EEEEEELi256ENS_6half_tEfNS_4arch4Sm90ELb0ELb0ELb1ELb1ELb0ELb1ELb1ELb1ELb0ELb1ELb1ELb0EEENS1_21CollectiveEpilogueFwdINS6_IJSA_NS7_ILi256EEESB_EEES9_SE_SG_Li256ELb1ELb1ELb1ELb0EEENS1_36VarlenDynamicPersistentTileSchedulerILi128ELi96ELi256ELi128ELb1ELb1ELb1ELb0ELb1ELb1EEEEEEEEEvNT_6ParamsE)
        .other          _ZN7cutlass13device_kernelIN5flash11enable_sm90INS1_16FlashAttnFwdSm90INS1_25CollectiveMainloopFwdSm90ILi2EN4cute5tupleIJNS5_1CILi1EEES8_S8_EEENS6_IJNS7_ILi128EEENS7_ILi96EEENS7_ILi64EEEEEELi256ENS_6half_tEfNS_4arch4Sm90ELb0ELb0ELb1ELb1ELb0ELb1ELb1ELb1ELb0ELb1ELb1ELb0EEENS1_21CollectiveEpilogueFwdINS6_IJSA_NS7_ILi256EEESB_EEES9_SE_SG_Li256ELb1ELb1ELb1ELb0EEENS1_36VarlenDynamicPersistentTileSchedulerILi128ELi96ELi256ELi128ELb1ELb1ELb1ELb0ELb1ELb1EEEEEEEEEvNT_6ParamsE,@"STO_CUDA_ENTRY STV_DEFAULT"
_ZN7cutlass13device_kernelIN5flash11enable_sm90INS1_16FlashAttnFwdSm90INS1_25CollectiveMainloopFwdSm90ILi2EN4cute5tupleIJNS5_1CILi1EEES8_S8_EEENS6_IJNS7_ILi128EEENS7_ILi96EEENS7_ILi64EEEEEELi256ENS_6half_tEfNS_4arch4Sm90ELb0ELb0ELb1ELb1ELb0ELb1ELb1ELb1ELb0ELb1ELb1ELb0EEENS1_21CollectiveEpilogueFwdINS6_IJSA_NS7_ILi256EEESB_EEES9_SE_SG_Li256ELb1ELb1ELb1ELb0EEENS1_36VarlenDynamicPersistentTileSchedulerILi128ELi96ELi256ELi128ELb1ELb1ELb1ELb0ELb1ELb1EEEEEEEEEvNT_6ParamsE:
[----:B------:R-:W-:Y:S01]  /*0000*/  LDC R1, c[0x0][0x37c] ;  /* 0x0000df00ff017b82 */ /* 0x000fe20000000800 */
[----:B------:R-:W-:Y:S05]  /*0010*/  EXIT ;  /* 0x000000000000794d */ /* 0x000fea0003800000 */
.L_x_5:
        /* <DEDUP_REMOVED lines=14> */
.L_x_23:


//--------------------- .text._ZN7cutlass13device_kernelIN5flash11enable_sm90INS1_16FlashAttnFwdSm90INS1_25CollectiveMainloopFwdSm90ILi2EN4cute5tupleIJNS5_1CILi1EEES8_S8_EEENS6_IJNS7_ILi128EEENS7_ILi96EEENS7_ILi64EEEEEELi256ENS_6half_tEfNS_4arch4Sm90ELb0ELb1ELb1ELb0ELb0ELb0ELb0ELb1ELb0ELb1ELb1ELb0EEENS1_21CollectiveEpilogueFwdINS6_IJSA_NS7_ILi256EEESB_EEES9_SE_SG_Li256ELb0ELb1ELb1ELb0EEENS1_19SingleTileSchedulerILb0ELb1ELb1ELi128EEEEEEEEEvNT_6ParamsE --------------------------
	.section	.text._ZN7cutlass13device_kernelIN5flash11enable_sm90INS1_16FlashAttnFwdSm90INS1_25CollectiveMainloopFwdSm90ILi2EN4cute5tupleIJNS5_1CILi1EEES8_S8_EEENS6_IJNS7_ILi128EEENS7_ILi96EEENS7_ILi64EEEEEELi256ENS_6half_tEfNS_4arch4Sm90ELb0ELb1ELb1ELb0ELb0ELb0ELb0ELb1ELb0ELb1ELb1ELb0EEENS1_21CollectiveEpilogueFwdINS6_IJSA_NS7_ILi256EEESB_EEES9_SE_SG_Li256ELb0ELb1ELb1ELb0EEENS1_19SingleTileSchedulerILb0ELb1ELb1ELi128EEEEEEEEEvNT_6ParamsE,"ax",@progbits
	.align	128
.text._ZN7cutlass13device_kernelIN5flash11enable_sm90INS1_16FlashAttnFwdSm90INS1_25CollectiveMainloopFwdSm90ILi2EN4cute5tupleIJNS5_1CILi1EEES8_S8_EEENS6_IJNS7_ILi128EEENS7_ILi96EEENS7_ILi64EEEEEELi256ENS_6half_tEfNS_4arch4Sm90ELb0ELb1ELb1ELb0ELb0ELb0ELb0ELb1ELb0ELb1ELb1ELb0EEENS1_21CollectiveEpilogueFwdINS6_IJSA_NS7_ILi256EEESB_EEES9_SE_SG_Li256ELb0ELb1ELb1ELb0EEENS1_19SingleTileSchedulerILb0ELb1ELb1ELi128EEEEEEEEEvNT_6ParamsE:
        .type           _ZN7cutlass13device_kernelIN5flash11enable_sm90INS1_16FlashAttnFwdSm90INS1_25CollectiveMainloopFwdSm90ILi2EN4cute5tupleIJNS5_1CILi1EEES8_S8_EEENS6_IJNS7_ILi128EEENS7_ILi96EEENS7_ILi64EEEEEELi256ENS_6half_tEfNS_4arch4Sm90ELb0ELb1ELb1ELb0ELb0ELb0ELb0ELb1ELb0ELb1ELb1ELb0EEENS1_21CollectiveEpilogueFwdINS6_IJSA_NS7_ILi256EEESB_EEES9_SE_SG_Li256ELb0ELb1ELb1ELb0EEENS1_19SingleTileSchedulerILb0ELb1ELb1ELi128EEEEEEEEEvNT_6ParamsE,@function
        .size           _ZN7cutlass13device_kernelIN5flash11enable_sm90INS1_16FlashAttnFwdSm90INS1_25CollectiveMainloopFwdSm90ILi2EN4cute5tupleIJNS5_1CILi1EEES8_S8_EEENS6_IJNS7_ILi128EEENS7_ILi96EEENS7_ILi64EEEEEELi256ENS_6half_tEfNS_4arch4Sm90ELb0ELb1ELb1ELb0ELb0ELb0ELb0ELb1ELb0ELb1ELb1ELb0EEENS1_21CollectiveEpilogueFwdINS6_IJSA_NS7_ILi256EEESB_EEES9_SE_SG_Li256ELb0ELb1ELb1ELb0EEENS1_19SingleTileSchedulerILb0ELb1ELb1ELi128EEEEEEEEEvNT_6ParamsE,(.L_x_24 - _ZN7cutlass13device_kernelIN5flash11enable_sm90INS1_16FlashAttnFwdSm90INS1_25CollectiveMainloopFwdSm90ILi2EN4cute5tupleIJNS5_1CILi1EEES8_S8_EEENS6_IJNS7_ILi128EEENS7_ILi96EEENS7_ILi64EEEEEELi256ENS_6half_tEfNS_4arch4Sm90ELb0ELb1ELb1ELb0ELb0ELb0ELb0ELb1ELb0ELb1ELb1ELb0EEENS1_21CollectiveEpilogueFwdINS6_IJSA_NS7_ILi256EEESB_EEES9_SE_SG_Li256ELb0ELb1ELb1ELb0EEENS1_19SingleTileSchedulerILb0ELb1ELb1ELi128EEEEEEEEEvNT_6ParamsE)
        .other          _ZN7cutlass13device_kernelIN5flash11enable_sm90INS1_16FlashAttnFwdSm90INS1_25CollectiveMainloopFwdSm90ILi2EN4cute5tupleIJNS5_1CILi1EEES8_S8_EEENS6_IJNS7_ILi128EEENS7_ILi96EEENS7_ILi64EEEEEELi256ENS_6half_tEfNS_4arch4Sm90ELb0ELb1ELb1ELb0ELb0ELb0ELb0ELb1ELb0ELb1ELb1ELb0EEENS1_21CollectiveEpilogueFwdINS6_IJSA_NS7_ILi256EEESB_EEES9_SE_SG_Li256ELb0ELb1ELb1ELb0EEENS1_19SingleTileSchedulerILb0ELb1ELb1ELi128EEEEEEEEEvNT_6ParamsE,@"STO_CUDA_ENTRY STV_DEFAULT"
_ZN7cutlass13device_kernelIN5flash11enable_sm90INS1_16FlashAttnFwdSm90INS1_25CollectiveMainloopFwdSm90ILi2EN4cute5tupleIJNS5_1CILi1EEES8_S8_EEENS6_IJNS7_ILi128EEENS7_ILi96EEENS7_ILi64EEEEEELi256ENS_6half_tEfNS_4arch4Sm90ELb0ELb1ELb1ELb0ELb0ELb0ELb0ELb1ELb0ELb1ELb1ELb0EEENS1_21CollectiveEpilogueFwdINS6_IJSA_NS7_ILi256EEESB_EEES9_SE_SG_Li256ELb0ELb1ELb1ELb0EEENS1_19SingleTileSchedulerILb0ELb1ELb1ELi128EEEEEEEEEvNT_6ParamsE:
[----:B------:R-:W-:Y:S01]  /*0000*/  LDC R1, c[0x0][0x37c] ;  /* 0x0000df00ff017b82 */ /* 0x000fe20000000800 */
[----:B------:R-:W-:Y:S05]  /*0010*/  EXIT ;  /* 0x000000000000794d */ /* 0x000fea0003800000 */
.L_x_6:
        /* <DEDUP_REMOVED lines=14> */
.L_x_24:


//--------------------- .text._ZN7cutlass13device_kernelIN5flash11enable_sm90INS1_16FlashAttnFwdSm90INS1_25CollectiveMainloopFwdSm90ILi2EN4cute5tupleIJNS5_1CILi1EEES8_S8_EEENS6_IJNS7_ILi128EEENS7_ILi96EEENS7_ILi64EEEEEELi256ENS_6half_tEfNS_4arch4Sm90ELb0ELb1ELb1ELb0ELb0ELb0ELb1ELb1ELb0ELb1ELb1ELb0EEENS1_21CollectiveEpilogueFwdINS6_IJSA_NS7_ILi256EEESB_EEES9_SE_SG_Li256ELb0ELb1ELb1ELb0EEENS1_19SingleTileSchedulerILb0ELb1ELb1ELi128EEEEEEEEEvNT_6ParamsE --------------------------
	.section	.text._ZN7cutlass13device_kernelIN5flash11enable_sm90INS1_16FlashAttnFwdSm90INS1_25CollectiveMainloopFwdSm90ILi2EN4cute5tupleIJNS5_1CILi1EEES8_S8_EEENS6_IJNS7_ILi128EEENS7_ILi96EEENS7_ILi64EEEEEELi256ENS_6half_tEfNS_4arch4Sm90ELb0ELb1ELb1ELb0ELb0ELb0ELb1ELb1ELb0ELb1ELb1ELb0EEENS1_21CollectiveEpilogueFwdINS6_IJSA_NS7_ILi256EEESB_EEES9_SE_SG_Li256ELb0ELb1ELb1ELb0EEENS1_19SingleTileSchedulerILb0ELb1ELb1ELi128EEEEEEEEEvNT_6ParamsE,"ax",@progbits
	.align	128
.text._ZN7cutlass13device_kernelIN5flash11enable_sm90INS1_16FlashAttnFwdSm90INS1_25CollectiveMainloopFwdSm90ILi2EN4cute5tupleIJNS5_1CILi1EEES8_S8_EEENS6_IJNS7_ILi128EEENS7_ILi96EEENS7_ILi64EEEEEELi256ENS_6half_tEfNS_4arch4Sm90ELb0ELb1ELb1ELb0ELb0ELb0ELb1ELb1ELb0ELb1ELb1ELb0EEENS1_21CollectiveEpilogueFwdINS6_IJSA_NS7_ILi256EEESB_EEES9_SE_SG_Li256ELb0ELb1ELb1ELb0EEENS1_19SingleTileSchedulerILb0ELb1ELb1ELi128EEEEEEEEEvNT_6ParamsE:
        .type           _ZN7cutlass13device_kernelIN5flash11enable_sm90INS1_16FlashAttnFwdSm90INS1_25CollectiveMainloopFwdSm90ILi2EN4cute5tupleIJNS5_1CILi1EEES8_S8_EEENS6_IJNS7_ILi128EEENS7_ILi96EEENS7_ILi64EEEEEELi256ENS_6half_tEfNS_4arch4Sm90ELb0ELb1ELb1ELb0ELb0ELb0ELb1ELb1ELb0ELb1ELb1ELb0EEENS1_21CollectiveEpilogueFwdINS6_IJSA_NS7_ILi256EEESB_EEES9_SE_SG_Li256ELb0ELb1ELb1ELb0EEENS1_19SingleTileSchedulerILb0ELb1ELb1ELi128EEEEEEEEEvNT_6ParamsE,@function
        .size           _ZN7cutlass13device_kernelIN5flash11enable_sm90INS1_16FlashAttnFwdSm90INS1_25CollectiveMainloopFwdSm90ILi2EN4cute5tupleIJNS5_1CILi1EEES8_S8_EEENS6_IJNS7_ILi128EEENS7_ILi96EEENS7_ILi64EEEEEELi256ENS_6half_tEfNS_4arch4Sm90ELb0ELb1ELb1ELb0ELb0ELb0ELb1ELb1ELb0ELb1ELb1ELb0EEENS1_21CollectiveEpilogueFwdINS6_IJSA_NS7_ILi256EEESB_EEES9_SE_SG_Li256ELb0ELb1ELb1ELb0EEENS1_19SingleTileSchedulerILb0ELb1ELb1ELi128EEEEEEEEEvNT_6ParamsE,(.L_x_25 - _ZN7cutlass13device_kernelIN5flash11enable_sm90INS1_16FlashAttnFwdSm90INS1_25CollectiveMainloopFwdSm90ILi2EN4cute5tupleIJNS5_1CILi1EEES8_S8_EEENS6_IJNS7_ILi128EEENS7_ILi96EEENS7_ILi64EEEEEELi256ENS_6half_tEfNS_4arch4Sm90ELb0ELb1ELb1ELb0ELb0ELb0ELb1ELb1ELb0ELb1ELb1ELb0EEENS1_21CollectiveEpilogueFwdINS6_IJSA_NS7_ILi256EEESB_EEES9_SE_SG_Li256ELb0ELb1ELb1ELb0EEENS1_19SingleTileSchedulerILb0ELb1ELb1ELi128EEEEEEEEEvNT_6ParamsE)
        .other          _ZN7cutlass13device_kernelIN5flash11enable_sm90INS1_16FlashAttnFwdSm90INS1_25CollectiveMainloopFwdSm90ILi2EN4cute5tupleIJNS5_1CILi1EEES8_S8_EEENS6_IJNS7_ILi128EEENS7_ILi96EEENS7_ILi64EEEEEELi256ENS_6half_tEfNS_4arch4Sm90ELb0ELb1ELb1ELb0ELb0ELb0ELb1ELb1ELb0ELb1ELb1ELb0EEENS1_21CollectiveEpilogueFwdINS6_IJSA_NS7_ILi256EEESB_EEES9_SE_SG_Li256ELb0ELb1ELb1ELb0EEENS1_19SingleTileSchedulerILb0ELb1ELb1ELi128EEEEEEEEEvNT_6ParamsE,@"STO_CUDA_ENTRY STV_DEFAULT"
_ZN7cutlass13device_kernelIN5flash11enable_sm90INS1_16FlashAttnFwdSm90INS1_25CollectiveMainloopFwdSm90ILi2EN4cute5tupleIJNS5_1CILi1EEES8_S8_EEENS6_IJNS7_ILi128EEENS7_ILi96EEENS7_ILi64EEEEEELi256ENS_6half_tEfNS_4arch4Sm90ELb0ELb1ELb1ELb0ELb0ELb0ELb1ELb1ELb0ELb1ELb1ELb0EEENS1_21CollectiveEpilogueFwdINS6_IJSA_NS7_ILi256EEESB_EEES9_SE_SG_Li256ELb0ELb1ELb1ELb0EEENS1_19SingleTileSchedulerILb0ELb1ELb1ELi128EEEEEEEEEvNT_6ParamsE:
[----:B------:R-:W-:Y:S01]  /*0000*/  LDC R1, c[0x0][0x37c] ;  /* 0x0000df00ff017b82 */ /* 0x000fe20000000800 */
[----:B------:R-:W-:Y:S05]  /*0010*/  EXIT ;  /* 0x000000000000794d */ /* 0x000fea0003800000 */
.L_x_7:
        /* <DEDUP_REMOVED lines=14> */
.L_x_25:


//--------------------- .text._ZN7cutlass13device_kernelIN5flash11enable_sm90INS1_16FlashAttnFwdSm90INS1_25CollectiveMainloopFwdSm90ILi2EN4cute5tupleIJNS5_1CILi1EEES8_S8_EEENS6_IJNS7_ILi128EEENS7_ILi96EEENS7_ILi64EEEEEELi256ENS_6half_tEfNS_4arch4Sm90ELb0ELb1ELb1ELb1ELb0ELb0ELb0ELb1ELb0ELb1ELb1ELb0EEENS1_21CollectiveEpilogueFwdINS6_IJSA_NS7_ILi256EEESB_EEES9_SE_SG_Li256ELb1ELb1ELb1ELb0EEENS1_36VarlenDynamicPersistentTileSchedulerILi128ELi96ELi256ELi128ELb1ELb1ELb1ELb1ELb0ELb1EEEEEEEEEvNT_6ParamsE --------------------------
	.section	.text._ZN7cutlass13device_kernelIN5flash11enable_sm90INS1_16FlashAttnFwdSm90INS1_25CollectiveMainloopFwdSm90ILi2EN4cute5tupleIJNS5_1CILi1EEES8_S8_EEENS6_IJNS7_ILi128EEENS7_ILi96EEENS7_ILi64EEEEEELi256ENS_6half_tEfNS_4arch4Sm90ELb0ELb1ELb1ELb1ELb0ELb0ELb0ELb1ELb0ELb1ELb1ELb0EEENS1_21CollectiveEpilogueFwdINS6_IJSA_NS7_ILi256EEESB_EEES9_SE_SG_Li256ELb1ELb1ELb1ELb0EEENS1_36VarlenDynamicPersistentTileSchedulerILi128ELi96ELi256ELi128ELb1ELb1ELb1ELb1ELb0ELb1EEEEEEEEEvNT_6ParamsE,"ax",@progbits
	.align	128
.text._ZN7cutlass13device_kernelIN5flash11enable_sm90INS1_16FlashAttnFwdSm90INS1_25CollectiveMainloopFwdSm90ILi2EN4cute5tupleIJNS5_1CILi1EEES8_S8_EEENS6_IJNS7_ILi128EEENS7_ILi96EEENS7_ILi64EEEEEELi256ENS_6half_tEfNS_4arch4Sm90ELb0ELb1ELb1ELb1ELb0ELb0ELb0ELb1ELb0ELb1ELb1ELb0EEENS1_21CollectiveEpilogueFwdINS6_IJSA_NS7_ILi256EEESB_EEES9_SE_SG_Li256ELb1ELb1ELb1ELb0EEENS1_36VarlenDynamicPersistentTileSchedulerILi128ELi96ELi256ELi128ELb1ELb1ELb1ELb1ELb0ELb1EEEEEEEEEvNT_6ParamsE:
        .type           _ZN7cutlass13device_kernelIN5flash11enable_sm90INS1_16FlashAttnFwdSm90INS1_25CollectiveMainloopFwdSm90ILi2EN4cute5tupleIJNS5_1CILi1EEES8_S8_EEENS6_IJNS7_ILi128EEENS7_ILi96EEENS7_ILi64EEEEEELi256ENS_6half_tEfNS_4arch4Sm90ELb0ELb1ELb1ELb1ELb0ELb0ELb0ELb1ELb0ELb1ELb1ELb0EEENS1_21CollectiveEpilogueFwdINS6_IJSA_NS7_ILi256EEESB_EEES9_SE_SG_Li256ELb1ELb1ELb1ELb0EEENS1_36VarlenDynamicPersistentTileSchedulerILi128ELi96ELi256ELi128ELb1ELb1ELb1ELb1ELb0ELb1EEEEEEEEEvNT_6ParamsE,@function
        .size           _ZN7cutlass13device_kernelIN5flash11enable_sm90INS1_16FlashAttnFwdSm90INS1_25CollectiveMainloopFwdSm90ILi2EN4cute5tupleIJNS5_1CILi1EEES8_S8_EEENS6_IJNS7_ILi128EEENS7_ILi96EEENS7_ILi64EEEEEELi256ENS_6half_tEfNS_4arch4Sm90ELb0ELb1ELb1ELb1ELb0ELb0ELb0ELb1ELb0ELb1ELb1ELb0EEENS1_21CollectiveEpilogueFwdINS6_IJSA_NS7_ILi256EEESB_EEES9_SE_SG_Li256ELb1ELb1ELb1ELb0EEENS1_36VarlenDynamicPersistentTileSchedulerILi128ELi96ELi256ELi128ELb1ELb1ELb1ELb1ELb0ELb1EEEEEEEEEvNT_6ParamsE,(.L_x_26 - _ZN7cutlass13device_kernelIN5flash11enable_sm90INS1_16FlashAttnFwdSm90INS1_25CollectiveMainloopFwdSm90ILi2EN4cute5tupleIJNS5_1CILi1EEES8_S8_EEENS6_IJNS7_ILi128EEENS7_ILi96EEENS7_ILi64EEEEEELi256ENS_6half_tEfNS_4arch4Sm90ELb0ELb1ELb1ELb1ELb0ELb0ELb0ELb1ELb0ELb1ELb1ELb0EEENS1_21CollectiveEpilogueFwdINS6_IJSA_NS7_ILi256EEESB_EEES9_SE_SG_Li256ELb1ELb1ELb1ELb0EEENS1_36VarlenDynamicPersistentTileSchedulerILi128ELi96ELi256ELi128ELb1ELb1ELb1ELb1ELb0ELb1EEEEEEEEEvNT_6ParamsE)
        .other          _ZN7cutlass13device_kernelIN5flash11enable_sm90INS1_16FlashAttnFwdSm90INS1_25CollectiveMainloopFwdSm90ILi2EN4cute5tupleIJNS5_1CILi1EEES8_S8_EEENS6_IJNS7_ILi128EEENS7_ILi96EEENS7_ILi64EEEEEELi256ENS_6half_tEfNS_4arch4Sm90ELb0ELb1ELb1ELb1ELb0ELb0ELb0ELb1ELb0ELb1ELb1ELb0EEENS1_21CollectiveEpilogueFwdINS6_IJSA_NS7_ILi256EEESB_EEES9_SE_SG_Li256ELb1ELb1ELb1ELb0EEENS1_36VarlenDynamicPersistentTileSchedulerILi128ELi96ELi256ELi128ELb1ELb1ELb1ELb1ELb0ELb1EEEEEEEEEvNT_6ParamsE,@"STO_CUDA_ENTRY STV_DEFAULT"
_ZN7cutlass13device_kernelIN5flash11enable_sm90INS1_16FlashAttnFwdSm90INS1_25CollectiveMainloopFwdSm90ILi2EN4cute5tupleIJNS5_1CILi1EEES8_S8_EEENS6_IJNS7_ILi128EEENS7_ILi96EEENS7_ILi64EEEEEELi256ENS_6half_tEfNS_4arch4Sm90ELb0ELb1ELb1ELb1ELb0ELb0ELb0ELb1ELb0ELb1ELb1ELb0EEENS1_21CollectiveEpilogueFwdINS6_IJSA_NS7_ILi256EEESB_EEES9_SE_SG_Li256ELb1ELb1ELb1ELb0EEENS1_36VarlenDynamicPersistentTileSchedulerILi128ELi96ELi256ELi128ELb1ELb1ELb1ELb1ELb0ELb1EEEEEEEEEvNT_6ParamsE:
[----:B------:R-:W-:Y:S01]  /*0000*/  LDC R1, c[0x0][0x37c] ;  /* 0x0000df00ff017b82 */ /* 0x000fe20000000800 */
[----:B------:R-:W-:Y:S05]  /*0010*/  EXIT ;  /* 0x000000000000794d */ /* 0x000fea0003800000 */
.L_x_8:
        /* <DEDUP_REMOVED lines=14> */
.L_x_26:


//--------------------- .text._ZN7cutlass13device_kernelIN5flash11enable_sm90INS1_16FlashAttnFwdSm90INS1_25CollectiveMainloopFwdSm90ILi2EN4cute5tupleIJNS5_1CILi1EEES8_S8_EEENS6_IJNS7_ILi128EEENS7_ILi96EEENS7_ILi64EEEEEELi256ENS_6half_tEfNS_4arch4Sm90ELb0ELb1ELb1ELb1ELb0ELb1ELb0ELb1ELb0ELb1ELb1ELb0EEENS1_21CollectiveEpilogueFwdINS6_IJSA_NS7_ILi256EEESB_EEES9_SE_SG_Li256ELb1ELb1ELb1ELb0EEENS1_36VarlenDynamicPersistentTileSchedulerILi128ELi96ELi256ELi128ELb1ELb1ELb1ELb1ELb0ELb1EEEEEEEEEvNT_6ParamsE --------------------------
	.section	.text._ZN7cutlass13device_kernelIN5flash11enable_sm90INS1_16FlashAttnFwdSm90INS1_25CollectiveMainloopFwdSm90ILi2EN4cute5tupleIJNS5_1CILi1EEES8_S8_EEENS6_IJNS7_ILi128EEENS7_ILi96EEENS7_ILi64EEEEEELi256ENS_6half_tEfNS_4arch4Sm90ELb0ELb1ELb1ELb1ELb0ELb1ELb0ELb1ELb0ELb1ELb1ELb0EEENS1_21CollectiveEpilogueFwdINS6_IJSA_NS7_ILi256EEESB_EEES9_SE_SG_Li256ELb1ELb1ELb1ELb0EEENS1_36VarlenDynamicPersistentTileSchedulerILi128ELi96ELi256ELi128ELb1ELb1ELb1ELb1ELb0ELb1EEEEEEEEEvNT_6ParamsE,"ax",@progbits
	.align	128
.text._ZN7cutlass13device_kernelIN5flash11enable_sm90INS1_16FlashAttnFwdSm90INS1_25CollectiveMainloopFwdSm90ILi2EN4cute5tupleIJNS5_1CILi1EEES8_S8_EEENS6_IJNS7_ILi128EEENS7_ILi96EEENS7_ILi64EEEEEELi256ENS_6half_tEfNS_4arch4Sm90ELb0ELb1ELb1ELb1ELb0ELb1ELb0ELb1ELb0ELb1ELb1ELb0EEENS1_21CollectiveEpilogueFwdINS6_IJSA_NS7_ILi256EEESB_EEES9_SE_SG_Li256ELb1ELb1ELb1ELb0EEENS1_36VarlenDynamicPersistentTileSchedulerILi128ELi96ELi256ELi128ELb1ELb1ELb1ELb1ELb0ELb1EEEEEEEEEvNT_6ParamsE:
        .type           _ZN7cutlass13device_kernelIN5flash11enable_sm90INS1_16FlashAttnFwdSm90INS1_25CollectiveMainloopFwdSm90ILi2EN4cute5tupleIJNS5_1CILi1EEES8_S8_EEENS6_IJNS7_ILi128EEENS7_ILi96EEENS7_ILi64EEEEEELi256ENS_6half_tEfNS_4arch4Sm90ELb0ELb1ELb1ELb1ELb0ELb1ELb0ELb1ELb0ELb1ELb1ELb0EEENS1_21CollectiveEpilogueFwdINS6_IJSA_NS7_ILi256EEESB_EEES9_SE_SG_Li256ELb1ELb1ELb1ELb0EEENS1_36VarlenDynamicPersistentTileSchedulerILi128ELi96ELi256ELi128ELb1ELb1ELb1ELb1ELb0ELb1EEEEEEEEEvNT_6ParamsE,@function
        .size           _ZN7cutlass13device_kernelIN5flash11enable_sm90INS1_16FlashAttnFwdSm90INS1_25CollectiveMainloopFwdSm90ILi2EN4cute5tupleIJNS5_1CILi1EEES8_S8_EEENS6_IJNS7_ILi128EEENS7_ILi96EEENS7_ILi64EEEEEELi256ENS_6half_tEfNS_4arch4Sm90ELb0ELb1ELb1ELb1ELb0ELb1ELb0ELb1ELb0ELb1ELb1ELb0EEENS1_21CollectiveEpilogueFwdINS6_IJSA_NS7_ILi256EEESB_EEES9_SE_SG_Li256ELb1ELb1ELb1ELb0EEENS1_36VarlenDynamicPersistentTileSchedulerILi128ELi96ELi256ELi128ELb1ELb1ELb1ELb1ELb0ELb1EEEEEEEEEvNT_6ParamsE,(.L_x_27 - _ZN7cutlass13device_kernelIN5flash11enable_sm90INS1_16FlashAttnFwdSm90INS1_25CollectiveMainloopFwdSm90ILi2EN4cute5tupleIJNS5_1CILi1EEES8_S8_EEENS6_IJNS7_ILi128EEENS7_ILi96EEENS7_ILi64EEEEEELi256ENS_6half_tEfNS_4arch4Sm90ELb0ELb1ELb1ELb1ELb0ELb1ELb0ELb1ELb0ELb1ELb1ELb0EEENS1_21CollectiveEpilogueFwdINS6_IJSA_NS7_ILi256EEESB_EEES9_SE_SG_Li256ELb1ELb1ELb1ELb0EEENS1_36VarlenDynamicPersistentTileSchedulerILi128ELi96ELi256ELi128ELb1ELb1ELb1ELb1ELb0ELb1EEEEEEEEEvNT_6ParamsE)
        .other          _ZN7cutlass13device_kernelIN5flash11enable_sm90INS1_16FlashAttnFwdSm90INS1_25CollectiveMainloopFwdSm90ILi2EN4cute5tupleIJNS5_1CILi1EEES8_S8_EEENS6_IJNS7_ILi128EEENS7_ILi96EEENS7_ILi64EEEEEELi256ENS_6half_tEfNS_4arch4Sm90ELb0ELb1ELb1ELb1ELb0ELb1ELb0ELb1ELb0ELb1ELb1ELb0EEENS1_21CollectiveEpilogueFwdINS6_IJSA_NS7_ILi256EEESB_EEES9_SE_SG_Li256ELb1ELb1ELb1ELb0EEENS1_36VarlenDynamicPersistentTileSchedulerILi128ELi96ELi256ELi128ELb1ELb1ELb1ELb1ELb0ELb1EEEEEEEEEvNT_6ParamsE,@"STO_CUDA_ENTRY STV_DEFAULT"
_ZN7cutlass13device_kernelIN5flash11enable_sm90INS1_16FlashAttnFwdSm90INS1_25CollectiveMainloopFwdSm90ILi2EN4cute5tupleIJNS5_1CILi1EEES8_S8_EEENS6_IJNS7_ILi128EEENS7_ILi96EEENS7_ILi64EEEEEELi256ENS_6half_tEfNS_4arch4Sm90ELb0ELb1ELb1ELb1ELb0ELb1ELb0ELb1ELb0ELb1ELb1ELb0EEENS1_21CollectiveEpilogueFwdINS6_IJSA_NS7_ILi256EEESB_EEES9_SE_SG_Li256ELb1ELb1ELb1ELb0EEENS1_36VarlenDynamicPersistentTileSchedulerILi128ELi96ELi256ELi128ELb1ELb1ELb1ELb1ELb0ELb1EEEEEEEEEvNT_6ParamsE:
[----:B------:R-:W-:Y:S01]  /*0000*/  LDC R1, c[0x0][0x37c] ;  /* 0x0000df00ff017b82 */ /* 0x000fe20000000800 */
[----:B------:R-:W-:Y:S05]  /*0010*/  EXIT ;  /* 0x000000000000794d */ /* 0x000fea0003800000 */
.L_x_9:
        /* <DEDUP_REMOVED lines=14> */
.L_x_27:


//--------------------- .text._ZN7cutlass13device_kernelIN5flash11enable_sm90INS1_16FlashAttnFwdSm90INS1_25CollectiveMainloopFwdSm90ILi2EN4cute5tupleIJNS5_1CILi1EEES8_S8_EEENS6_IJNS7_ILi128EEENS7_ILi96EEENS7_ILi64EEEEEELi256ENS_6half_tEfNS_4arch4Sm90ELb0ELb1ELb1ELb1ELb0ELb0ELb1ELb1ELb0ELb1ELb1ELb0EEENS1_21CollectiveEpilogueFwdINS6_IJSA_NS7_ILi256EEESB_EEES9_SE_SG_Li256ELb1ELb1ELb1ELb0EEENS1_36VarlenDynamicPersistentTileSchedulerILi128ELi96ELi256ELi128ELb1ELb1ELb1ELb1ELb0ELb1EEEEEEEEEvNT_6ParamsE --------------------------
	.section	.text._ZN7cutlass13device_kernelIN5flash11enable_sm90INS1_16FlashAttnFwdSm90INS1_25CollectiveMainloopFwdSm90ILi2EN4cute5tupleIJNS5_1CILi1EEES8_S8_EEENS6_IJNS7_ILi128EEENS7_ILi96EEENS7_ILi64EEEEEELi256ENS_6half_tEfNS_4arch4Sm90ELb0ELb1ELb1ELb1ELb0ELb0ELb1ELb1ELb0ELb1ELb1ELb0EEENS1_21CollectiveEpilogueFwdINS6_IJSA_NS7_ILi256EEESB_EEES9_SE_SG_Li256ELb1ELb1ELb1ELb0EEENS1_36VarlenDynamicPersistentTileSchedulerILi128ELi96ELi256ELi128ELb1ELb1ELb1ELb1ELb0ELb1EEEEEEEEEvNT_6ParamsE,"ax",@progbits
	.align	128
.text._ZN7cutlass13device_kernelIN5flash11enable_sm90INS1_16FlashAttnFwdSm90INS1_25CollectiveMainloopFwdSm90ILi2EN4cute5tupleIJNS5_1CILi1EEES8_S8_EEENS6_IJNS7_ILi128EEENS7_ILi96EEENS7_ILi64EEEEEELi256ENS_6half_tEfNS_4arch4Sm90ELb0ELb1ELb1ELb1ELb0ELb0ELb1ELb1ELb0ELb1ELb1ELb0EEENS1_21CollectiveEpilogueFwdINS6_IJSA_NS7_ILi256EEESB_EEES9_SE_SG_Li256ELb1ELb1ELb1ELb0EEENS1_36VarlenDynamicPersistentTileSchedulerILi128ELi96ELi256ELi128ELb1ELb1ELb1ELb1ELb0ELb1EEEEEEEEEvNT_6ParamsE:
        .type           _ZN7cutlass13device_kernelIN5flash11enable_sm90INS1_16FlashAttnFwdSm90INS1_25CollectiveMainloopFwdSm90ILi2EN4cute5tupleIJNS5_1CILi1EEES8_S8_EEENS6_IJNS7_ILi128EEENS7_ILi96EEENS7_ILi64EEEEEELi256ENS_6half_tEfNS_4arch4Sm90ELb0ELb1ELb1ELb1ELb0ELb0ELb1ELb1ELb0ELb1ELb1ELb0EEENS1_21CollectiveEpilogueFwdINS6_IJSA_NS7_ILi256EEESB_EEES9_SE_SG_Li256ELb1ELb1ELb1ELb0EEENS1_36VarlenDynamicPersistentTileSchedulerILi128ELi96ELi256ELi128ELb1ELb1ELb1ELb1ELb0ELb1EEEEEEEEEvNT_6ParamsE,@function
        .size           _ZN7cutlass13device_kernelIN5flash11enable_sm90INS1_16FlashAttnFwdSm90INS1_25CollectiveMainloopFwdSm90ILi2EN4cute5tupleIJNS5_1CILi1EEES8_S8_EEENS6_IJNS7_ILi128EEENS7_ILi96EEENS7_ILi64EEEEEELi256ENS_6half_tEfNS_4arch4Sm90ELb0ELb1ELb1ELb1ELb0ELb0ELb1ELb1ELb0ELb1ELb1ELb0EEENS1_21CollectiveEpilogueFwdINS6_IJSA_NS7_ILi256EEESB_EEES9_SE_SG_Li256ELb1ELb1ELb1ELb0EEENS1_36VarlenDynamicPersistentTileSchedulerILi128ELi96ELi256ELi128ELb1ELb1ELb1ELb1ELb0ELb1EEEEEEEEEvNT_6ParamsE,(.L_x_28 - _ZN7cutlass13device_kernelIN5flash11enable_sm90INS1_16FlashAttnFwdSm90INS1_25CollectiveMainloopFwdSm90ILi2EN4cute5tupleIJNS5_1CILi1EEES8_S8_EEENS6_IJNS7_ILi128EEENS7_ILi96EEENS7_ILi64EEEEEELi256ENS_6half_tEfNS_4arch4Sm90ELb0ELb1ELb1ELb1ELb0ELb0ELb1ELb1ELb0ELb1ELb1ELb0EEENS1_21CollectiveEpilogueFwdINS6_IJSA_NS7_ILi256EEESB_EEES9_SE_SG_Li256ELb1ELb1ELb1ELb0EEENS1_36VarlenDynamicPersistentTileSchedulerILi128ELi96ELi256ELi128ELb1ELb1ELb1ELb1ELb0ELb1EEEEEEEEEvNT_6ParamsE)
        .other          _ZN7cutlass13device_kernelIN5flash11enable_sm90INS1_16FlashAttnFwdSm90INS1_25CollectiveMainloopFwdSm90ILi2EN4cute5tupleIJNS5_1CILi1EEES8_S8_EEENS6_IJNS7_ILi128EEENS7_ILi96EEENS7_ILi64EEEEEELi256ENS_6half_tEfNS_4arch4Sm90ELb0ELb1ELb1ELb1ELb0ELb0ELb1ELb1ELb0ELb1ELb1ELb0EEENS1_21CollectiveEpilogueFwdINS6_IJSA_NS7_ILi256EEESB_EEES9_SE_SG_Li256ELb1ELb1ELb1ELb0EEENS1_36VarlenDynamicPersistentTileSchedulerILi128ELi96ELi256ELi128ELb1ELb1ELb1ELb1ELb0ELb1EEEEEEEEEvNT_6ParamsE,@"STO_CUDA_ENTRY STV_DEFAULT"
_ZN7cutlass13device_kernelIN5flash11enable_sm90INS1_16FlashAttnFwdSm90INS1_25CollectiveMainloopFwdSm90ILi2EN4cute5tupleIJNS5_1CILi1EEES8_S8_EEENS6_IJNS7_ILi128EEENS7_ILi96EEENS7_ILi64EEEEEELi256ENS_6half_tEfNS_4arch4Sm90ELb0ELb1ELb1ELb1ELb0ELb0ELb1ELb1ELb0ELb1ELb1ELb0EEENS1_21CollectiveEpilogueFwdINS6_IJSA_NS7_ILi256EEESB_EEES9_SE_SG_Li256ELb1ELb1ELb1ELb0EEENS1_36VarlenDynamicPersistentTileSchedulerILi128ELi96ELi256ELi128ELb1ELb1ELb1ELb1ELb0ELb1EEEEEEEEEvNT_6ParamsE:
[----:B------:R-:W-:Y:S01]  /*0000*/  LDC R1, c[0x0][0x37c] ;  /* 0x0000df00ff017b82 */ /* 0x000fe20000000800 */
[----:B------:R-:W-:Y:S05]  /*0010*/  EXIT ;  /* 0x000000000000794d */ /* 0x000fea0003800000 */
.L_x_10:
        /* <DEDUP_REMOVED lines=14> */
.L_x_28:


//--------------------- .text._ZN7cutlass13device_kernelIN5flash11enable_sm90INS1_16FlashAttnFwdSm90INS1_25CollectiveMainloopFwdSm90ILi2EN4cute5tupleIJNS5_1CILi1EEES8_S8_EEENS6_IJNS7_ILi128EEENS7_ILi96EEENS7_ILi64EEEEEELi256ENS_6half_tEfNS_4arch4Sm90ELb0ELb1ELb1ELb1ELb0ELb1ELb1ELb1ELb0ELb1ELb1ELb0EEENS1_21CollectiveEpilogueFwdINS6_IJSA_NS7_ILi256EEESB_EEES9_SE_SG_Li256ELb1ELb1ELb1ELb0EEENS1_36VarlenDynamicPersistentTileSchedulerILi128ELi96ELi256ELi128ELb1ELb1ELb1ELb1ELb0ELb1EEEEEEEEEvNT_6ParamsE --------------------------
	.section	.text._ZN7cutlass13device_kernelIN5flash11enable_sm90INS1_16FlashAttnFwdSm90INS1_25CollectiveMainloopFwdSm90ILi2EN4cute5tupleIJNS5_1CILi1EEES8_S8_EEENS6_IJNS7_ILi128EEENS7_ILi96EEENS7_ILi64EEEEEELi256ENS_6half_tEfNS_4arch4Sm90ELb0ELb1ELb1ELb1ELb0ELb1ELb1ELb1ELb0ELb1ELb1ELb0EEENS1_21CollectiveEpilogueFwdINS6_IJSA_NS7_ILi256EEESB_EEES9_SE_SG_Li256ELb1ELb1ELb1ELb0EEENS1_36VarlenDynamicPersistentTileSchedulerILi128ELi96ELi256ELi128ELb1ELb1ELb1ELb1ELb0ELb1EEEEEEEEEvNT_6ParamsE,"ax",@progbits
	.align	128
.text._ZN7cutlass13device_kernelIN5flash11enable_sm90INS1_16FlashAttnFwdSm90INS1_25CollectiveMainloopFwdSm90ILi2EN4cute5tupleIJNS5_1CILi1EEES8_S8_EEENS6_IJNS7_ILi128EEENS7_ILi96EEENS7_ILi64EEEEEELi256ENS_6half_tEfNS_4arch4Sm90ELb0ELb1ELb1ELb1ELb0ELb1ELb1ELb1ELb0ELb1ELb1ELb0EEENS1_21CollectiveEpilogueFwdINS6_IJSA_NS7_ILi256EEESB_EEES9_SE_SG_Li256ELb1ELb1ELb1ELb0EEENS1_36VarlenDynamicPersistentTileSchedulerILi128ELi96ELi256ELi128ELb1ELb1ELb1ELb1ELb0ELb1EEEEEEEEEvNT_6ParamsE:
        .type           _ZN7cutlass13device_kernelIN5flash11enable_sm90INS1_16FlashAttnFwdSm90INS1_25CollectiveMainloopFwdSm90ILi2EN4cute5tupleIJNS5_1CILi1EEES8_S8_EEENS6_IJNS7_ILi128EEENS7_ILi96EEENS7_ILi64EEEEEELi256ENS_6half_tEfNS_4arch4Sm90ELb0ELb1ELb1ELb1ELb0ELb1ELb1ELb1ELb0ELb1ELb1ELb0EEENS1_21CollectiveEpilogueFwdINS6_IJSA_NS7_ILi256EEESB_EEES9_SE_SG_Li256ELb1ELb1ELb1ELb0EEENS1_36VarlenDynamicPersistentTileSchedulerILi128ELi96ELi256ELi128ELb1ELb1ELb1ELb1ELb0ELb1EEEEEEEEEvNT_6ParamsE,@function
        .size           _ZN7cutlass13device_kernelIN5flash11enable_sm90INS1_16FlashAttnFwdSm90INS1_25CollectiveMainloopFwdSm90ILi2EN4cute5tupleIJNS5_1CILi1EEES8_S8_EEENS6_IJNS7_ILi128EEENS7_ILi96EEENS7_ILi64EEEEEELi256ENS_6half_tEfNS_4arch4Sm90ELb0ELb1ELb1ELb1ELb0ELb1ELb1ELb1ELb0ELb1ELb1ELb0EEENS1_21CollectiveEpilogueFwdINS6_IJSA_NS7_ILi256EEESB_EEES9_SE_SG_Li256ELb1ELb1ELb1ELb0EEENS1_36VarlenDynamicPersistentTileSchedulerILi128ELi96ELi256ELi128ELb1ELb1ELb1ELb1ELb0ELb1EEEEEEEEEvNT_6ParamsE,(.L_x_29 - _ZN7cutlass13device_kernelIN5flash11enable_sm90INS1_16FlashAttnFwdSm90INS1_25CollectiveMainloopFwdSm90ILi2EN4cute5tupleIJNS5_1CILi1EEES8_S8_EEENS6_IJNS7_ILi128EEENS7_ILi96EEENS7_ILi64EEEEEELi256ENS_6half_tEfNS_4arch4Sm90ELb0ELb1ELb1ELb1ELb0ELb1ELb1ELb1ELb0ELb1ELb1ELb0EEENS1_21CollectiveEpilogueFwdINS6_IJSA_NS7_ILi256EEESB_EEES9_SE_SG_Li256ELb1ELb1ELb1ELb0EEENS1_36VarlenDynamicPersistentTileSchedulerILi128ELi96ELi256ELi128ELb1ELb1ELb1ELb1ELb0ELb1EEEEEEEEEvNT_6ParamsE)
        .other          _ZN7cutlass13device_kernelIN5flash11enable_sm90INS1_16FlashAttnFwdSm90INS1_25CollectiveMainloopFwdSm90ILi2EN4cute5tupleIJNS5_1CILi1EEES8_S8_EEENS6_IJNS7_ILi128EEENS7_ILi96EEENS7_ILi64EEEEEELi256ENS_6half_tEfNS_4arch4Sm90ELb0ELb1ELb1ELb1ELb0ELb1ELb1ELb1ELb0ELb1ELb1ELb0EEENS1_21CollectiveEpilogueFwdINS6_IJSA_NS7_ILi256EEESB_EEES9_SE_SG_Li256ELb1ELb1ELb1ELb0EEENS1_36VarlenDynamicPersistentTileSchedulerILi128ELi96ELi256ELi128ELb1ELb1ELb1ELb1ELb0ELb1EEEEEEEEEvNT_6ParamsE,@"STO_CUDA_ENTRY STV_DEFAULT"
_ZN7cutlass13device_kernelIN5flash11enable_sm90INS1_16FlashAttnFwdSm90INS1_25CollectiveMainloopFwdSm90ILi2EN4cute5tupleIJNS5_1CILi1EEES8_S8_EEENS6_IJNS7_ILi128EEENS7_ILi96EEENS7_ILi64EEEEEELi256ENS_6half_tEfNS_4arch4Sm90ELb0ELb1ELb1ELb1ELb0ELb1ELb1ELb1ELb0ELb1ELb1ELb0EEENS1_21CollectiveEpilogueFwdINS6_IJSA_NS7_ILi256EEESB_EEES9_SE_SG_Li256ELb1ELb1ELb1ELb0EEENS1_36VarlenDynamicPersistentTileSchedulerILi128ELi96ELi256ELi128ELb1ELb1ELb1ELb1ELb0ELb1EEEEEEEEEvNT_6ParamsE:
[----:B------:R-:W-:Y:S01]  /*0000*/  LDC R1, c[0x0][0x37c] ;  /* 0x0000df00ff017b82 */ /* 0x000fe20000000800 */
[----:B------:R-:W-:Y:S05]  /*0010*/  EXIT ;  /* 0x000000000000794d */ /* 0x000fea0003800000 */
.L_x_11:
        /* <DEDUP_REMOVED lines=14> */
.L_x_29:


//--------------------- .text._ZN7cutlass13device_kernelIN5flash11enable_sm90INS1_16FlashAttnFwdSm90INS1_25CollectiveMainloopFwdSm90ILi2EN4cute5tupleIJNS5_1CILi1EEES8_S8_EEENS6_IJNS7_ILi128EEENS7_ILi96EEENS7_ILi64EEEEEELi256ENS_6half_tEfNS_4arch4Sm90ELb1ELb0ELb1ELb0ELb0ELb0ELb0ELb1ELb0ELb1ELb1ELb0EEENS1_21CollectiveEpilogueFwdINS6_IJSA_NS7_ILi256EEESB_EEES9_SE_SG_Li256ELb0ELb1ELb1ELb0EEENS1_19SingleTileSchedulerILb0ELb1ELb1ELi128EEEEEEEEEvNT_6ParamsE --------------------------
	.section	.text._ZN7cutlass13device_kernelIN5flash11enable_sm90INS1_16FlashAttnFwdSm90INS1_25CollectiveMainloopFwdSm90ILi2EN4cute5tupleIJNS5_1CILi1EEES8_S8_EEENS6_IJNS7_ILi128EEENS7_ILi96EEENS7_ILi64EEEEEELi256ENS_6half_tEfNS_4arch4Sm90ELb1ELb0ELb1ELb0ELb0ELb0ELb0ELb1ELb0ELb1ELb1ELb0EEENS1_21CollectiveEpilogueFwdINS6_IJSA_NS7_ILi256EEESB_EEES9_SE_SG_Li256ELb0ELb1ELb1ELb0EEENS1_19SingleTileSchedulerILb0ELb1ELb1ELi128EEEEEEEEEvNT_6ParamsE,"ax",@progbits
	.align	128
.text._ZN7cutlass13device_kernelIN5flash11enable_sm90INS1_16FlashAttnFwdSm90INS1_25CollectiveMainloopFwdSm90ILi2EN4cute5tupleIJNS5_1CILi1EEES8_S8_EEENS6_IJNS7_ILi128EEENS7_ILi96EEENS7_ILi64EEEEEELi256ENS_6half_tEfNS_4arch4Sm90ELb1ELb0ELb1ELb0ELb0ELb0ELb0ELb1ELb0ELb1ELb1ELb0EEENS1_21CollectiveEpilogueFwdINS6_IJSA_NS7_ILi256EEESB_EEES9_SE_SG_Li256ELb0ELb1ELb1ELb0EEENS1_19SingleTileSchedulerILb0ELb1ELb1ELi128EEEEEEEEEvNT_6ParamsE:
        .type           _ZN7cutlass13device_kernelIN5flash11enable_sm90INS1_16FlashAttnFwdSm90INS1_25CollectiveMainloopFwdSm90ILi2EN4cute5tupleIJNS5_1CILi1EEES8_S8_EEENS6_IJNS7_ILi128EEENS7_ILi96EEENS7_ILi64EEEEEELi256ENS_6half_tEfNS_4arch4Sm90ELb1ELb0ELb1ELb0ELb0ELb0ELb0ELb1ELb0ELb1ELb1ELb0EEENS1_21CollectiveEpilogueFwdINS6_IJSA_NS7_ILi256EEESB_EEES9_SE_SG_Li256ELb0ELb1ELb1ELb0EEENS1_19SingleTileSchedulerILb0ELb1ELb1ELi128EEEEEEEEEvNT_6ParamsE,@function
        .size           _ZN7cutlass13device_kernelIN5flash11enable_sm90INS1_16FlashAttnFwdSm90INS1_25CollectiveMainloopFwdSm90ILi2EN4cute5tupleIJNS5_1CILi1EEES8_S8_EEENS6_IJNS7_ILi128EEENS7_ILi96EEENS7_ILi64EEEEEELi256ENS_6half_tEfNS_4arch4Sm90ELb1ELb0ELb1ELb0ELb0ELb0ELb0ELb1ELb0ELb1ELb1ELb0EEENS1_21CollectiveEpilogueFwdINS6_IJSA_NS7_ILi256EEESB_EEES9_SE_SG_Li256ELb0ELb1ELb1ELb0EEENS1_19SingleTileSchedulerILb0ELb1ELb1ELi128EEEEEEEEEvNT_6ParamsE,(.L_x_30 - _ZN7cutlass13device_kernelIN5flash11enable_sm90INS1_16FlashAttnFwdSm90INS1_25CollectiveMainloopFwdSm90ILi2EN4cute5tupleIJNS5_1CILi1EEES8_S8_EEENS6_IJNS7_ILi128EEENS7_ILi96EEENS7_ILi64EEEEEELi256ENS_6half_tEfNS_4arch4Sm90ELb1ELb0ELb1ELb0ELb0ELb0ELb0ELb1ELb0ELb1ELb1ELb0EEENS1_21CollectiveEpilogueFwdINS6_IJSA_NS7_ILi256EEESB_EEES9_SE_SG_Li256ELb0ELb1ELb1ELb0EEENS1_19SingleTileSchedulerILb0ELb1ELb1ELi128EEEEEEEEEvNT_6ParamsE)
        .other          _ZN7cutlass13device_kernelIN5flash11enable_sm90INS1_16FlashAttnFwdSm90INS1_25CollectiveMainloopFwdSm90ILi2EN4cute5tupleIJNS5_1CILi1EEES8_S8_EEENS6_IJNS7_ILi128EEENS7_ILi96EEENS7_ILi64EEEEEELi256ENS_6half_tEfNS_4arch4Sm90ELb1ELb0ELb1ELb0ELb0ELb0ELb0ELb1ELb0ELb1ELb1ELb0EEENS1_21CollectiveEpilogueFwdINS6_IJSA_NS7_ILi256EEESB_EEES9_SE_SG_Li256ELb0ELb1ELb1ELb0EEENS1_19SingleTileSchedulerILb0ELb1ELb1ELi128EEEEEEEEEvNT_6ParamsE,@"STO_CUDA_ENTRY STV_DEFAULT"
_ZN7cutlass13device_kernelIN5flash11enable_sm90INS1_16FlashAttnFwdSm90INS1_25CollectiveMainloopFwdSm90ILi2EN4cute5tupleIJNS5_1CILi1EEES8_S8_EEENS6_IJNS7_ILi128EEENS7_ILi96EEENS7_ILi64EEEEEELi256ENS_6half_tEfNS_4arch4Sm90ELb1ELb0ELb1ELb0ELb0ELb0ELb0ELb1ELb0ELb1ELb1ELb0EEENS1_21CollectiveEpilogueFwdINS6_IJSA_NS7_ILi256EEESB_EEES9_SE_SG_Li256ELb0ELb1ELb1ELb0EEENS1_19SingleTileSchedulerILb0ELb1ELb1ELi128EEEEEEEEEvNT_6ParamsE:
[----:B------:R-:W-:Y:S01]  /*0000*/  LDC R1, c[0x0][0x37c] ;  /* 0x0000df00ff017b82 */ /* 0x000fe20000000800 */
[----:B------:R-:W-:Y:S05]  /*0010*/  EXIT ;  /* 0x000000000000794d */ /* 0x000fea0003800000 */
.L_x_12:
        /* <DEDUP_REMOVED lines=14> */
.L_x_30:


//--------------------- .text._ZN7cutlass13device_kernelIN5flash11enable_sm90INS1_16FlashAttnFwdSm90INS1_25CollectiveMainloopFwdSm90ILi2EN4cute5tupleIJNS5_1CILi1EEES8_S8_EEENS6_IJNS7_ILi128EEENS7_ILi96EEENS7_ILi64EEEEEELi256ENS_6half_tEfNS_4arch4Sm90ELb1ELb0ELb1ELb0ELb0ELb0ELb1ELb1ELb0ELb1ELb1ELb0EEENS1_21CollectiveEpilogueFwdINS6_IJSA_NS7_ILi256EEESB_EEES9_SE_SG_Li256ELb0ELb1ELb1ELb0EEENS1_19SingleTileSchedulerILb0ELb1ELb1ELi128EEEEEEEEEvNT_6ParamsE --------------------------
	.section	.text._ZN7cutlass13device_kernelIN5flash11enable_sm90INS1_16FlashAttnFwdSm90INS1_25CollectiveMainloopFwdSm90ILi2EN4cute5tupleIJNS5_1CILi1EEES8_S8_EEENS6_IJNS7_ILi128EEENS7_ILi96EEENS7_ILi64EEEEEELi256ENS_6half_tEfNS_4arch4Sm90ELb1ELb0ELb1ELb0ELb0ELb0ELb1ELb1ELb0ELb1ELb1ELb0EEENS1_21CollectiveEpilogueFwdINS6_IJSA_NS7_ILi256EEESB_EEES9_SE_SG_Li256ELb0ELb1ELb1ELb0EEENS1_19SingleTileSchedulerILb0ELb1ELb1ELi128EEEEEEEEEvNT_6ParamsE,"ax",@progbits
	.align	128
.text._ZN7cutlass13device_kernelIN5flash11enable_sm90INS1_16FlashAttnFwdSm90INS1_25CollectiveMainloopFwdSm90ILi2EN4cute5tupleIJNS5_1CILi1EEES8_S8_EEENS6_IJNS7_ILi128EEENS7_ILi96EEENS7_ILi64EEEEEELi256ENS_6half_tEfNS_4arch4Sm90ELb1ELb0ELb1ELb0ELb0ELb0ELb1ELb1ELb0ELb1ELb1ELb0EEENS1_21CollectiveEpilogueFwdINS6_IJSA_NS7_ILi256EEESB_EEES9_SE_SG_Li256ELb0ELb1ELb1ELb0EEENS1_19SingleTileSchedulerILb0ELb1ELb1ELi128EEEEEEEEEvNT_6ParamsE:
        .type           _ZN7cutlass13device_kernelIN5flash11enable_sm90INS1_16FlashAttnFwdSm90INS1_25CollectiveMainloopFwdSm90ILi2EN4cute5tupleIJNS5_1CILi1EEES8_S8_EEENS6_IJNS7_ILi128EEENS7_ILi96EEENS7_ILi64EEEEEELi256ENS_6half_tEfNS_4arch4Sm90ELb1ELb0ELb1ELb0ELb0ELb0ELb1ELb1ELb0ELb1ELb1ELb0EEENS1_21CollectiveEpilogueFwdINS6_IJSA_NS7_ILi256EEESB_EEES9_SE_SG_Li256ELb0ELb1ELb1ELb0EEENS1_19SingleTileSchedulerILb0ELb1ELb1ELi128EEEEEEEEEvNT_6ParamsE,@function
        .size           _ZN7cutlass13device_kernelIN5flash11enable_sm90INS1_16FlashAttnFwdSm90INS1_25CollectiveMainloopFwdSm90ILi2EN4cute5tupleIJNS5_1CILi1EEES8_S8_EEENS6_IJNS7_ILi128EEENS7_ILi96EEENS7_ILi64EEEEEELi256ENS_6half_tEfNS_4arch4Sm90ELb1ELb0ELb1ELb0ELb0ELb0ELb1ELb1ELb0ELb1ELb1ELb0EEENS1_21CollectiveEpilogueFwdINS6_IJSA_NS7_ILi256EEESB_EEES9_SE_SG_Li256ELb0ELb1ELb1ELb0EEENS1_19SingleTileSchedulerILb0ELb1ELb1ELi128EEEEEEEEEvNT_6ParamsE,(.L_x_31 - _ZN7cutlass13device_kernelIN5flash11enable_sm90INS1_16FlashAttnFwdSm90INS1_25CollectiveMainloopFwdSm90ILi2EN4cute5tupleIJNS5_1CILi1EEES8_S8_EEENS6_IJNS7_ILi128EEENS7_ILi96EEENS7_ILi64EEEEEELi256ENS_6half_tEfNS_4arch4Sm90ELb1ELb0ELb1ELb0ELb0ELb0ELb1ELb1ELb0ELb1ELb1ELb0EEENS1_21CollectiveEpilogueFwdINS6_IJSA_NS7_ILi256EEESB_EEES9_SE_SG_Li256ELb0ELb1ELb1ELb0EEENS1_19SingleTileSchedulerILb0ELb1ELb1ELi128EEEEEEEEEvNT_6ParamsE)
        .other          _ZN7cutlass13device_kernelIN5flash11enable_sm90INS1_16FlashAttnFwdSm90INS1_25CollectiveMainloopFwdSm90ILi2EN4cute5tupleIJNS5_1CILi1EEES8_S8_EEENS6_IJNS7_ILi128EEENS7_ILi96EEENS7_ILi64EEEEEELi256ENS_6half_tEfNS_4arch4Sm90ELb1ELb0ELb1ELb0ELb0ELb0ELb1ELb1ELb0ELb1ELb1ELb0EEENS1_21CollectiveEpilogueFwdINS6_IJSA_NS7_ILi256EEESB_EEES9_SE_SG_Li256ELb0ELb1ELb1ELb0EEENS1_19SingleTileSchedulerILb0ELb1ELb1ELi128EEEEEEEEEvNT_6ParamsE,@"STO_CUDA_ENTRY STV_DEFAULT"
_ZN7cutlass13device_kernelIN5flash11enable_sm90INS1_16FlashAttnFwdSm90INS1_25CollectiveMainloopFwdSm90ILi2EN4cute5tupleIJNS5_1CILi1EEES8_S8_EEENS6_IJNS7_ILi128EEENS7_ILi96EEENS7_ILi64EEEEEELi256ENS_6half_tEfNS_4arch4Sm90ELb1ELb0ELb1ELb0ELb0ELb0ELb1ELb1ELb0ELb1ELb1ELb0EEENS1_21CollectiveEpilogueFwdINS6_IJSA_NS7_ILi256EEESB_EEES9_SE_SG_Li256ELb0ELb1ELb1ELb0EEENS1_19SingleTileSchedulerILb0ELb1ELb1ELi128EEEEEEEEEvNT_6ParamsE:
[----:B------:R-:W-:Y:S01]  /*0000*/  LDC R1, c[0x0][0x37c] ;  /* 0x0000df00ff017b82 */ /* 0x000fe20000000800 */
[----:B------:R-:W-:Y:S05]  /*0010*/  EXIT ;  /* 0x000000000000794d */ /* 0x000fea0003800000 */
.L_x_13:
        /* <DEDUP_REMOVED lines=14> */
.L_x_31:


//--------------------- .text._ZN7cutlass13device_kernelIN5flash11enable_sm90INS1_16FlashAttnFwdSm90INS1_25CollectiveMainloopFwdSm90ILi2EN4cute5tupleIJNS5_1CILi1EEES8_S8_EEENS6_IJNS7_ILi128EEENS7_ILi96EEENS7_ILi64EEEEEELi256ENS_6half_tEfNS_4arch4Sm90ELb1ELb0ELb1ELb1ELb0ELb0ELb0ELb1ELb0ELb1ELb1ELb0EEENS1_21CollectiveEpilogueFwdINS6_IJSA_NS7_ILi256EEESB_EEES9_SE_SG_Li256ELb1ELb1ELb1ELb0EEENS1_36VarlenDynamicPersistentTileSchedulerILi128ELi96ELi256ELi128ELb1ELb1ELb1ELb1ELb1ELb1EEEEEEEEEvNT_6ParamsE --------------------------
	.section	.text._ZN7cutlass13device_kernelIN5flash11enable_sm90INS1_16FlashAttnFwdSm90INS1_25CollectiveMainloopFwdSm90ILi2EN4cute5tupleIJNS5_1CILi1EEES8_S8_EEENS6_IJNS7_ILi128EEENS7_ILi96EEENS7_ILi64EEEEEELi256ENS_6half_tEfNS_4arch4Sm90ELb1ELb0ELb1ELb1ELb0ELb0ELb0ELb1ELb0ELb1ELb1ELb0EEENS1_21CollectiveEpilogueFwdINS6_IJSA_NS7_ILi256EEESB_EEES9_SE_SG_Li256ELb1ELb1ELb1ELb0EEENS1_36VarlenDynamicPersistentTileSchedulerILi128ELi96ELi256ELi128ELb1ELb1ELb1ELb1ELb1ELb1EEEEEEEEEvNT_6ParamsE,"ax",@progbits
	.align	128
.text._ZN7cutlass13device_kernelIN5flash11enable_sm90INS1_16FlashAttnFwdSm90INS1_25CollectiveMainloopFwdSm90ILi2EN4cute5tupleIJNS5_1CILi1EEES8_S8_EEENS6_IJNS7_ILi128EEENS7_ILi96EEENS7_ILi64EEEEEELi256ENS_6half_tEfNS_4arch4Sm90ELb1ELb0ELb1ELb1ELb0ELb0ELb0ELb1ELb0ELb1ELb1ELb0EEENS1_21CollectiveEpilogueFwdINS6_IJSA_NS7_ILi256EEESB_EEES9_SE_SG_Li256ELb1ELb1ELb1ELb0EEENS1_36VarlenDynamicPersistentTileSchedulerILi128ELi96ELi256ELi128ELb1ELb1ELb1ELb1ELb1ELb1EEEEEEEEEvNT_6ParamsE:
        .type           _ZN7cutlass13device_kernelIN5flash11enable_sm90INS1_16FlashAttnFwdSm90INS1_25CollectiveMainloopFwdSm90ILi2EN4cute5tupleIJNS5_1CILi1EEES8_S8_EEENS6_IJNS7_ILi128EEENS7_ILi96EEENS7_ILi64EEEEEELi256ENS_6half_tEfNS_4arch4Sm90ELb1ELb0ELb1ELb1ELb0ELb0ELb0ELb1ELb0ELb1ELb1ELb0EEENS1_21CollectiveEpilogueFwdINS6_IJSA_NS7_ILi256EEESB_EEES9_SE_SG_Li256ELb1ELb1ELb1ELb0EEENS1_36VarlenDynamicPersistentTileSchedulerILi128ELi96ELi256ELi128ELb1ELb1ELb1ELb1ELb1ELb1EEEEEEEEEvNT_6ParamsE,@function
        .size           _ZN7cutlass13device_kernelIN5flash11enable_sm90INS1_16FlashAttnFwdSm90INS1_25CollectiveMainloopFwdSm90ILi2EN4cute5tupleIJNS5_1CILi1EEES8_S8_EEENS6_IJNS7_ILi128EEENS7_ILi96EEENS7_ILi64EEEEEELi256ENS_6half_tEfNS_4arch4Sm90ELb1ELb0ELb1ELb1ELb0ELb0ELb0ELb1ELb0ELb1ELb1ELb0EEENS1_21CollectiveEpilogueFwdINS6_IJSA_NS7_ILi256EEESB_EEES9_SE_SG_Li256ELb1ELb1ELb1ELb0EEENS1_36VarlenDynamicPersistentTileSchedulerILi128ELi96ELi256ELi128ELb1ELb1ELb1ELb1ELb1ELb1EEEEEEEEEvNT_6ParamsE,(.L_x_32 - _ZN7cutlass13device_kernelIN5flash11enable_sm90INS1_16FlashAttnFwdSm90INS1_25CollectiveMainloopFwdSm90ILi2EN4cute5tupleIJNS5_1CILi1EEES8_S8_EEENS6_IJNS7_ILi128EEENS7_ILi96EEENS7_ILi64EEEEEELi256ENS_6half_tEfNS_4arch4Sm90ELb1ELb0ELb1ELb1ELb0ELb0ELb0ELb1ELb0ELb1ELb1ELb0EEENS1_21CollectiveEpilogueFwdINS6_IJSA_NS7_ILi256EEESB_EEES9_SE_SG_Li256ELb1ELb1ELb1ELb0EEENS1_36VarlenDynamicPersistentTileSchedulerILi128ELi96ELi256ELi128ELb1ELb1ELb1ELb1ELb1ELb1EEEEEEEEEvNT_6ParamsE)
        .other          _ZN7cutlass13device_kernelIN5flash11enable_sm90INS1_16FlashAttnFwdSm90INS1_25CollectiveMainloopFwdSm90ILi2EN4cute5tupleIJNS5_1CILi1EEES8_S8_EEENS6_IJNS7_ILi128EEENS7_ILi96EEENS7_ILi64EEEEEELi256ENS_6half_tEfNS_4arch4Sm90ELb1ELb0ELb1ELb1ELb0ELb0ELb0ELb1ELb0ELb1ELb1ELb0EEENS1_21CollectiveEpilogueFwdINS6_IJSA_NS7_ILi256EEESB_EEES9_SE_SG_Li256ELb1ELb1ELb1ELb0EEENS1_36VarlenDynamicPersistentTileSchedulerILi128ELi96ELi256ELi128ELb1ELb1ELb1ELb1ELb1ELb1EEEEEEEEEvNT_6ParamsE,@"STO_CUDA_ENTRY STV_DEFAULT"
_ZN7cutlass13device_kernelIN5flash11enable_sm90INS1_16FlashAttnFwdSm90INS1_25CollectiveMainloopFwdSm90ILi2EN4cute5tupleIJNS5_1CILi1EEES8_S8_EEENS6_IJNS7_ILi128EEENS7_ILi96EEENS7_ILi64EEEEEELi256ENS_6half_tEfNS_4arch4Sm90ELb1ELb0ELb1ELb1ELb0ELb0ELb0ELb1ELb0ELb1ELb1ELb0EEENS1_21CollectiveEpilogueFwdINS6_IJSA_NS7_ILi256EEESB_EEES9_SE_SG_Li256ELb1ELb1ELb1ELb0EEENS1_36VarlenDynamicPersistentTileSchedulerILi128ELi96ELi256ELi128ELb1ELb1ELb1ELb1ELb1ELb1EEEEEEEEEvNT_6ParamsE:
[----:B------:R-:W-:Y:S01]  /*0000*/  LDC R1, c[0x0][0x37c] ;  /* 0x0000df00ff017b82 */ /* 0x000fe20000000800 */
[----:B------:R-:W-:Y:S05]  /*0010*/  EXIT ;  /* 0x000000000000794d */ /* 0x000fea0003800000 */
.L_x_14:
        /* <DEDUP_REMOVED lines=14> */
.L_x_32:


//--------------------- .text._ZN7cutlass13device_kernelIN5flash11enable_sm90INS1_16FlashAttnFwdSm90INS1_25CollectiveMainloopFwdSm90ILi2EN4cute5tupleIJNS5_1CILi1EEES8_S8_EEENS6_IJNS7_ILi128EEENS7_ILi96EEENS7_ILi64EEEEEELi256ENS_6half_tEfNS_4arch4Sm90ELb1ELb0ELb1ELb1ELb0ELb1ELb0ELb1ELb0ELb1ELb1ELb0EEENS1_21CollectiveEpilogueFwdINS6_IJSA_NS7_ILi256EEESB_EEES9_SE_SG_Li256ELb1ELb1ELb1ELb0EEENS1_36VarlenDynamicPersistentTileSchedulerILi128ELi96ELi256ELi128ELb1ELb1ELb1ELb1ELb1ELb1EEEEEEEEEvNT_6ParamsE --------------------------
	.section	.text._ZN7cutlass13device_kernelIN5flash11enable_sm90INS1_16FlashAttnFwdSm90INS1_25CollectiveMainloopFwdSm90ILi2EN4cute5tupleIJNS5_1CILi1EEES8_S8_EEENS6_IJNS7_ILi128EEENS7_ILi96EEENS7_ILi64EEEEEELi256ENS_6half_tEfNS_4arch4Sm90ELb1ELb0ELb1ELb1ELb0ELb1ELb0ELb1ELb0ELb1ELb1ELb0EEENS1_21CollectiveEpilogueFwdINS6_IJSA_NS7_ILi256EEESB_EEES9_SE_SG_Li256ELb1ELb1ELb1ELb0EEENS1_36VarlenDynamicPersistentTileSchedulerILi128ELi96ELi256ELi128ELb1ELb1ELb1ELb1ELb1ELb1EEEEEEEEEvNT_6ParamsE,"ax",@progbits
	.align	128
.text._ZN7cutlass13device_kernelIN5flash11enable_sm90INS1_16FlashAttnFwdSm90INS1_25CollectiveMainloopFwdSm90ILi2EN4cute5tupleIJNS5_1CILi1EEES8_S8_EEENS6_IJNS7_ILi128EEENS7_ILi96EEENS7_ILi64EEEEEELi256ENS_6half_tEfNS_4arch4Sm90ELb1ELb0ELb1ELb1ELb0ELb1ELb0ELb1ELb0ELb1ELb1ELb0EEENS1_21CollectiveEpilogueFwdINS6_IJSA_NS7_ILi256EEESB_EEES9_SE_SG_Li256ELb1ELb1ELb1ELb0EEENS1_36VarlenDynamicPersistentTileSchedulerILi128ELi96ELi256ELi128ELb1ELb1ELb1ELb1ELb1ELb1EEEEEEEEEvNT_6ParamsE:
        .type           _ZN7cutlass13device_kernelIN5flash11enable_sm90INS1_16FlashAttnFwdSm90INS1_25CollectiveMainloopFwdSm90ILi2EN4cute5tupleIJNS5_1CILi1EEES8_S8_EEENS6_IJNS7_ILi128EEENS7_ILi96EEENS7_ILi64EEEEEELi256ENS_6half_tEfNS_4arch4Sm90ELb1ELb0ELb1ELb1ELb0ELb1ELb0ELb1ELb0ELb1ELb1ELb0EEENS1_21CollectiveEpilogueFwdINS6_IJSA_NS7_ILi256EEESB_EEES9_SE_SG_Li256ELb1ELb1ELb1ELb0EEENS1_36VarlenDynamicPersistentTileSchedulerILi128ELi96ELi256ELi128ELb1ELb1ELb1ELb1ELb1ELb1EEEEEEEEEvNT_6ParamsE,@function
        .size           _ZN7cutlass13device_kernelIN5flash11enable_sm90INS1_16FlashAttnFwdSm90INS1_25CollectiveMainloopFwdSm90ILi2EN4cute5tupleIJNS5_1CILi1EEES8_S8_EEENS6_IJNS7_ILi128EEENS7_ILi96EEENS7_ILi64EEEEEELi256ENS_6half_tEfNS_4arch4Sm90ELb1ELb0ELb1ELb1ELb0ELb1ELb0ELb1ELb0ELb1ELb1ELb0EEENS1_21CollectiveEpilogueFwdINS6_IJSA_NS7_ILi256EEESB_EEES9_SE_SG_Li256ELb1ELb1ELb1ELb0EEENS1_36VarlenDynamicPersistentTileSchedulerILi128ELi96ELi256ELi128ELb1ELb1ELb1ELb1ELb1ELb1EEEEEEEEEvNT_6ParamsE,(.L_x_33 - _ZN7cutlass13device_kernelIN5flash11enable_sm90INS1_16FlashAttnFwdSm90INS1_25CollectiveMainloopFwdSm90ILi2EN4cute5tupleIJNS5_1CILi1EEES8_S8_EEENS6_IJNS7_ILi128EEENS7_ILi96EEENS7_ILi64EEEEEELi256ENS_6half_tEfNS_4arch4Sm90ELb1ELb0ELb1ELb1ELb0ELb1ELb0ELb1ELb0ELb1ELb1ELb0EEENS1_21CollectiveEpilogueFwdINS6_IJSA_NS7_ILi256EEESB_EEES9_SE_SG_Li256ELb1ELb1ELb1ELb0EEENS1_36VarlenDynamicPersistentTileSchedulerILi128ELi96ELi256ELi128ELb1ELb1ELb1ELb1ELb1ELb1EEEEEEEEEvNT_6ParamsE)
        .other          _ZN7cutlass13device_kernelIN5flash11enable_sm90INS1_16FlashAttnFwdSm90INS1_25CollectiveMainloopFwdSm90ILi2EN4cute5tupleIJNS5_1CILi1EEES8_S8_EEENS6_IJNS7_ILi128EEENS7_ILi96EEENS7_ILi64EEEEEELi256ENS_6half_tEfNS_4arch4Sm90ELb1ELb0ELb1ELb1ELb0ELb1ELb0ELb1ELb0ELb1ELb1ELb0EEENS1_21CollectiveEpilogueFwdINS6_IJSA_NS7_ILi256EEESB_EEES9_SE_SG_Li256ELb1ELb1ELb1ELb0EEENS1_36VarlenDynamicPersistentTileSchedulerILi128ELi96ELi256ELi128ELb1ELb1ELb1ELb1ELb1ELb1EEEEEEEEEvNT_6ParamsE,@"STO_CUDA_ENTRY STV_DEFAULT"
_ZN7cutlass13device_kernelIN5flash11enable_sm90INS1_16FlashAttnFwdSm90INS1_25CollectiveMainloopFwdSm90ILi2EN4cute5tupleIJNS5_1CILi1EEES8_S8_EEENS6_IJNS7_ILi128EEENS7_ILi96EEENS7_ILi64EEEEEELi256ENS_6half_tEfNS_4arch4Sm90ELb1ELb0ELb1ELb1ELb0ELb1ELb0ELb1ELb0ELb1ELb1ELb0EEENS1_21CollectiveEpilogueFwdINS6_IJSA_NS7_ILi256EEESB_EEES9_SE_SG_Li256ELb1ELb1ELb1ELb0EEENS1_36VarlenDynamicPersistentTileSchedulerILi128ELi96ELi256ELi128ELb1ELb1ELb1ELb1ELb1ELb1EEEEEEEEEvNT_6ParamsE:
[----:B------:R-:W-:Y:S01]  /*0000*/  LDC R1, c[0x0][0x37c] ;  /* 0x0000df00ff017b82 */ /* 0x000fe20000000800 */
[----:B------:R-:W-:Y:S05]  /*0010*/  EXIT ;  /* 0x000000000000794d */ /* 0x000fea0003800000 */
.L_x_15:
        /* <DEDUP_REMOVED lines=14> */
.L_x_33:


//--------------------- .text._ZN7cutlass13device_kernelIN5flash11enable_sm90INS1_16FlashAttnFwdSm90INS1_25CollectiveMainloopFwdSm90ILi2EN4cute5tupleIJNS5_1CILi1EEES8_S8_EEENS6_IJNS7_ILi128EEENS7_ILi96EEENS7_ILi64EEEEEELi256ENS_6half_tEfNS_4arch4Sm90ELb1ELb0ELb1ELb1ELb0ELb0ELb1ELb1ELb0ELb1ELb1ELb0EEENS1_21CollectiveEpilogueFwdINS6_IJSA_NS7_ILi256EEESB_EEES9_SE_SG_Li256ELb1ELb1ELb1ELb0EEENS1_36VarlenDynamicPersistentTileSchedulerILi128ELi96ELi256ELi128ELb1ELb1ELb1ELb1ELb1ELb1EEEEEEEEEvNT_6ParamsE --------------------------
	.section	.text._ZN7cutlass13device_kernelIN5flash11enable_sm90INS1_16FlashAttnFwdSm90INS1_25CollectiveMainloopFwdSm90ILi2EN4cute5tupleIJNS5_1CILi1EEES8_S8_EEENS6_IJNS7_ILi128EEENS7_ILi96EEENS7_ILi64EEEEEELi256ENS_6half_tEfNS_4arch4Sm90ELb1ELb0ELb1ELb1ELb0ELb0ELb1ELb1ELb0ELb1ELb1ELb0EEENS1_21CollectiveEpilogueFwdINS6_IJSA_NS7_ILi256EEESB_EEES9_SE_SG_Li256ELb1ELb1ELb1ELb0EEENS1_36VarlenDynamicPersistentTileSchedulerILi128ELi96ELi256ELi128ELb1ELb1ELb1ELb1ELb1ELb1EEEEEEEEEvNT_6ParamsE,"ax",@progbits
	.align	128
.text._ZN7cutlass13device_kernelIN5flash11enable_sm90INS1_16FlashAttnFwdSm90INS1_25CollectiveMainloopFwdSm90ILi2EN4cute5tupleIJNS5_1CILi1EEES8_S8_EEENS6_IJNS7_ILi128EEENS7_ILi96EEENS7_ILi64EEEEEELi256ENS_6half_tEfNS_4arch4Sm90ELb1ELb0ELb1ELb1ELb0ELb0ELb1ELb1ELb0ELb1ELb1ELb0EEENS1_21CollectiveEpilogueFwdINS6_IJSA_NS7_ILi256EEESB_EEES9_SE_SG_Li256ELb1ELb1ELb1ELb0EEENS1_36VarlenDynamicPersistentTileSchedulerILi128ELi96ELi256ELi128ELb1ELb1ELb1ELb1ELb1ELb1EEEEEEEEEvNT_6ParamsE:
        .type           _ZN7cutlass13device_kernelIN5flash11enable_sm90INS1_16FlashAttnFwdSm90INS1_25CollectiveMainloopFwdSm90ILi2EN4cute5tupleIJNS5_1CILi1EEES8_S8_EEENS6_IJNS7_ILi128EEENS7_ILi96EEENS7_ILi64EEEEEELi256ENS_6half_tEfNS_4arch4Sm90ELb1ELb0ELb1ELb1ELb0ELb0ELb1ELb1ELb0ELb1ELb1ELb0EEENS1_21CollectiveEpilogueFwdINS6_IJSA_NS7_ILi256EEESB_EEES9_SE_SG_Li256ELb1ELb1ELb1ELb0EEENS1_36VarlenDynamicPersistentTileSchedulerILi128ELi96ELi256ELi128ELb1ELb1ELb1ELb1ELb1ELb1EEEEEEEEEvNT_6ParamsE,@function
        .size           _ZN7cutlass13device_kernelIN5flash11enable_sm90INS1_16FlashAttnFwdSm90INS1_25CollectiveMainloopFwdSm90ILi2EN4cute5tupleIJNS5_1CILi1EEES8_S8_EEENS6_IJNS7_ILi128EEENS7_ILi96EEENS7_ILi64EEEEEELi256ENS_6half_tEfNS_4arch4Sm90ELb1ELb0ELb1ELb1ELb0ELb0ELb1ELb1ELb0ELb1ELb1ELb0EEENS1_21CollectiveEpilogueFwdINS6_IJSA_NS7_ILi256EEESB_EEES9_SE_SG_Li256ELb1ELb1ELb1ELb0EEENS1_36VarlenDynamicPersistentTileSchedulerILi128ELi96ELi256ELi128ELb1ELb1ELb1ELb1ELb1ELb1EEEEEEEEEvNT_6ParamsE,(.L_x_34 - _ZN7cutlass13device_kernelIN5flash11enable_sm90INS1_16FlashAttnFwdSm90INS1_25CollectiveMainloopFwdSm90ILi2EN4cute5tupleIJNS5_1CILi1EEES8_S8_EEENS6_IJNS7_ILi128EEENS7_ILi96EEENS7_ILi64EEEEEELi256ENS_6half_tEfNS_4arch4Sm90ELb1ELb0ELb1ELb1ELb0ELb0ELb1ELb1ELb0ELb1ELb1ELb0EEENS1_21CollectiveEpilogueFwdINS6_IJSA_NS7_ILi256EEESB_EEES9_SE_SG_Li256ELb1ELb1ELb1ELb0EEENS1_36VarlenDynamicPersistentTileSchedulerILi128ELi96ELi256ELi128ELb1ELb1ELb1ELb1ELb1ELb1EEEEEEEEEvNT_6ParamsE)
        .other          _ZN7cutlass13device_kernelIN5flash11enable_sm90INS1_16FlashAttnFwdSm90INS1_25CollectiveMainloopFwdSm90ILi2EN4cute5tupleIJNS5_1CILi1EEES8_S8_EEENS6_IJNS7_ILi128EEENS7_ILi96EEENS7_ILi64EEEEEELi256ENS_6half_tEfNS_4arch4Sm90ELb1ELb0ELb1ELb1ELb0ELb0ELb1ELb1ELb0ELb1ELb1ELb0EEENS1_21CollectiveEpilogueFwdINS6_IJSA_NS7_ILi256EEESB_EEES9_SE_SG_Li256ELb1ELb1ELb1ELb0EEENS1_36VarlenDynamicPersistentTileSchedulerILi128ELi96ELi256ELi128ELb1ELb1ELb1ELb1ELb1ELb1EEEEEEEEEvNT_6ParamsE,@"STO_CUDA_ENTRY STV_DEFAULT"
_ZN7cutlass13device_kernelIN5flash11enable_sm90INS1_16FlashAttnFwdSm90INS1_25CollectiveMainloopFwdSm90ILi2EN4cute5tupleIJNS5_1CILi1EEES8_S8_EEENS6_IJNS7_ILi128EEENS7_ILi96EEENS7_ILi64EEEEEELi256ENS_6half_tEfNS_4arch4Sm90ELb1ELb0ELb1ELb1ELb0ELb0ELb1ELb1ELb0ELb1ELb1ELb0EEENS1_21CollectiveEpilogueFwdINS6_IJSA_NS7_ILi256EEESB_EEES9_SE_SG_Li256ELb1ELb1ELb1ELb0EEENS1_36VarlenDynamicPersistentTileSchedulerILi128ELi96ELi256ELi128ELb1ELb1ELb1ELb1ELb1ELb1EEEEEEEEEvNT_6ParamsE:
[----:B------:R-:W-:Y:S01]  /*0000*/  LDC R1, c[0x0][0x37c] ;  /* 0x0000df00ff017b82 */ /* 0x000fe20000000800 */
[----:B------:R-:W-:Y:S05]  /*0010*/  EXIT ;  /* 0x000000000000794d */ /* 0x000fea0003800000 */
.L_x_16:
        /* <DEDUP_REMOVED lines=14> */
.L_x_34:


//--------------------- .text._ZN7cutlass13device_kernelIN5flash11enable_sm90INS1_16FlashAttnFwdSm90INS1_25CollectiveMainloopFwdSm90ILi2EN4cute5tupleIJNS5_1CILi1EEES8_S8_EEENS6_IJNS7_ILi128EEENS7_ILi96EEENS7_ILi64EEEEEELi256ENS_6half_tEfNS_4arch4Sm90ELb1ELb0ELb1ELb1ELb0ELb1ELb1ELb1ELb0ELb1ELb1ELb0EEENS1_21CollectiveEpilogueFwdINS6_IJSA_NS7_ILi256EEESB_EEES9_SE_SG_Li256ELb1ELb1ELb1ELb0EEENS1_36VarlenDynamicPersistentTileSchedulerILi128ELi96ELi256ELi128ELb1ELb1ELb1ELb1ELb1ELb1EEEEEEEEEvNT_6ParamsE --------------------------
	.section	.text._ZN7cutlass13device_kernelIN5flash11enable_sm90INS1_16FlashAttnFwdSm90INS1_25CollectiveMainloopFwdSm90ILi2EN4cute5tupleIJNS5_1CILi1EEES8_S8_EEENS6_IJNS7_ILi128EEENS7_ILi96EEENS7_ILi64EEEEEELi256ENS_6half_tEfNS_4arch4Sm90ELb1ELb0ELb1ELb1ELb0ELb1ELb1ELb1ELb0ELb1ELb1ELb0EEENS1_21CollectiveEpilogueFwdINS6_IJSA_NS7_ILi256EEESB_EEES9_SE_SG_Li256ELb1ELb1ELb1ELb0EEENS1_36VarlenDynamicPersistentTileSchedulerILi128ELi96ELi256ELi128ELb1ELb1ELb1ELb1ELb1ELb1EEEEEEEEEvNT_6ParamsE,"ax",@progbits
	.align	128
.text._ZN7cutlass13device_kernelIN5flash11enable_sm90INS1_16FlashAttnFwdSm90INS1_25CollectiveMainloopFwdSm90ILi2EN4cute5tupleIJNS5_1CILi1EEES8_S8_EEENS6_IJNS7_ILi128EEENS7_ILi96EEENS7_ILi64EEEEEELi256ENS_6half_tEfNS_4arch4Sm90ELb1ELb0ELb1ELb1ELb0ELb1ELb1ELb1ELb0ELb1ELb1ELb0EEENS1_21CollectiveEpilogueFwdINS6_IJSA_NS7_ILi256EEESB_EEES9_SE_SG_Li256ELb1ELb1ELb1ELb0EEENS1_36VarlenDynamicPersistentTileSchedulerILi128ELi96ELi256ELi128ELb1ELb1ELb1ELb1ELb1ELb1EEEEEEEEEvNT_6ParamsE:
        .type           _ZN7cutlass13device_kernelIN5flash11enable_sm90INS1_16FlashAttnFwdSm90INS1_25CollectiveMainloopFwdSm90ILi2EN4cute5tupleIJNS5_1CILi1EEES8_S8_EEENS6_IJNS7_ILi128EEENS7_ILi96EEENS7_ILi64EEEEEELi256ENS_6half_tEfNS_4arch4Sm90ELb1ELb0ELb1ELb1ELb0ELb1ELb1ELb1ELb0ELb1ELb1ELb0EEENS1_21CollectiveEpilogueFwdINS6_IJSA_NS7_ILi256EEESB_EEES9_SE_SG_Li256ELb1ELb1ELb1ELb0EEENS1_36VarlenDynamicPersistentTileSchedulerILi128ELi96ELi256ELi128ELb1ELb1ELb1ELb1ELb1ELb1EEEEEEEEEvNT_6ParamsE,@function
        .size           _ZN7cutlass13device_kernelIN5flash11enable_sm90INS1_16FlashAttnFwdSm90INS1_25CollectiveMainloopFwdSm90ILi2EN4cute5tupleIJNS5_1CILi1EEES8_S8_EEENS6_IJNS7_ILi128EEENS7_ILi96EEENS7_ILi64EEEEEELi256ENS_6half_tEfNS_4arch4Sm90ELb1ELb0ELb1ELb1ELb0ELb1ELb1ELb1ELb0ELb1ELb1ELb0EEENS1_21CollectiveEpilogueFwdINS6_IJSA_NS7_ILi256EEESB_EEES9_SE_SG_Li256ELb1ELb1ELb1ELb0EEENS1_36VarlenDynamicPersistentTileSchedulerILi128ELi96ELi256ELi128ELb1ELb1ELb1ELb1ELb1ELb1EEEEEEEEEvNT_6ParamsE,(.L_x_35 - _ZN7cutlass13device_kernelIN5flash11enable_sm90INS1_16FlashAttnFwdSm90INS1_25CollectiveMainloopFwdSm90ILi2EN4cute5tupleIJNS5_1CILi1EEES8_S8_EEENS6_IJNS7_ILi128EEENS7_ILi96EEENS7_ILi64EEEEEELi256ENS_6half_tEfNS_4arch4Sm90ELb1ELb0ELb1ELb1ELb0ELb1ELb1ELb1ELb0ELb1ELb1ELb0EEENS1_21CollectiveEpilogueFwdINS6_IJSA_NS7_ILi256EEESB_EEES9_SE_SG_Li256ELb1ELb1ELb1ELb0EEENS1_36VarlenDynamicPersistentTileSchedulerILi128ELi96ELi256ELi128ELb1ELb1ELb1ELb1ELb1ELb1EEEEEEEEEvNT_6ParamsE)
        .other          _ZN7cutlass13device_kernelIN5flash11enable_sm90INS1_16FlashAttnFwdSm90INS1_25CollectiveMainloopFwdSm90ILi2EN4cute5tupleIJNS5_1CILi1EEES8_S8_EEENS6_IJNS7_ILi128EEENS7_ILi96EEENS7_ILi64EEEEEELi256ENS_6half_tEfNS_4arch4Sm90ELb1ELb0ELb1ELb1ELb0ELb1ELb1ELb1ELb0ELb1ELb1ELb0EEENS1_21CollectiveEpilogueFwdINS6_IJSA_NS7_ILi256EEESB_EEES9_SE_SG_Li256ELb1ELb1ELb1ELb0EEENS1_36VarlenDynamicPersistentTileSchedulerILi128ELi96ELi256ELi128ELb1ELb1ELb1ELb1ELb1ELb1EEEEEEEEEvNT_6ParamsE,@"STO_CUDA_ENTRY STV_DEFAULT"
_ZN7cutlass13device_kernelIN5flash11enable_sm90INS1_16FlashAttnFwdSm90INS1_25CollectiveMainloopFwdSm90ILi2EN4cute5tupleIJNS5_1CILi1EEES8_S8_EEENS6_IJNS7_ILi128EEENS7_ILi96EEENS7_ILi64EEEEEELi256ENS_6half_tEfNS_4arch4Sm90ELb1ELb0ELb1ELb1ELb0ELb1ELb1ELb1ELb0ELb1ELb1ELb0EEENS1_21CollectiveEpilogueFwdINS6_IJSA_NS7_ILi256EEESB_EEES9_SE_SG_Li256ELb1ELb1ELb1ELb0EEENS1_36VarlenDynamicPersistentTileSchedulerILi128ELi96ELi256ELi128ELb1ELb1ELb1ELb1ELb1ELb1EEEEEEEEEvNT_6ParamsE:
[----:B------:R-:W-:Y:S01]  /*0000*/  LDC R1, c[0x0][0x37c] ;  /* 0x0000df00ff017b82 */ /* 0x000fe20000000800 */
[----:B------:R-:W-:Y:S05]  /*0010*/  EXIT ;  /* 0x000000000000794d */ /* 0x000fea0003800000 */
.L_x_17:
        /* <DEDUP_REMOVED lines=14> */
.L_x_35:


//--------------------- .nv.shared.reserved.0     --------------------------
	.section	.nv.shared.reserved.0,"aw",@nobits
	.weak		__nv_reservedSMEM_offset_0_alias
	.size		__nv_reservedSMEM_offset_0_alias, 0, 64
	.other		__nv_reservedSMEM_offset_0_alias,@"STO_CUDA_RESERVED_SHARED STV_DEFAULT"
__nv_reservedSMEM_offset_0_alias:
	.zero		0
	.zero		64


//--------------------- .nv.global                --------------------------
	.section	.nv.global,"aw",@nobits
.nv.global:
	.type		_ZN83_INTERNAL_afa55b12_47_flash_fwd_hdim64_256_fp16_split_softcap_sm90_cu_ceb34e2a_33634cute1_E,@object
	.size		_ZN83_INTERNAL_afa55b12_47_flash_fwd_hdim64_256_fp16_split_softcap_sm90_cu_ceb34e2a_33634cute1_E,(_ZN83_INTERNAL_afa55b12_47_flash_fwd_hdim64_256_fp16_split_softcap_sm90_cu_ceb34e2a_33634cuda3std3__45__cpo6cbeginE - _ZN83_INTERNAL_afa55b12_47_flash_fwd_hdim64_256_fp16_split_softcap_sm90_cu_ceb34e2a_33634cute1_E)
_ZN83_INTERNAL_afa55b12_47_flash_fwd_hdim64_256_fp16_split_softcap_sm90_cu_ceb34e2a_33634cute1_E:
	.zero		1
	.type		_ZN83_INTERNAL_afa55b12_47_flash_fwd_hdim64_256_fp16_split_softcap_sm90_cu_ceb34e2a_33634cuda3std3__45__cpo6cbeginE,@object
	.size		_ZN83_INTERNAL_afa55b12_47_flash_fwd_hdim64_256_fp16_split_softcap_sm90_cu_ceb34e2a_33634cuda3std3__45__cpo6cbeginE,(_ZN83_INTERNAL_afa55b12_47_flash_fwd_hdim64_256_fp16_split_softcap_sm90_cu_ceb34e2a_33634cuda3std3__48in_placeE - _ZN83_INTERNAL_afa55b12_47_flash_fwd_hdim64_256_fp16_split_softcap_sm90_cu_ceb34e2a_33634cuda3std3__45__cpo6cbeginE)
_ZN83_INTERNAL_afa55b12_47_flash_fwd_hdim64_256_fp16_split_softcap_sm90_cu_ceb34e2a_33634cuda3std3__45__cpo6cbeginE:
	.zero		1
	.type		_ZN83_INTERNAL_afa55b12_47_flash_fwd_hdim64_256_fp16_split_softcap_sm90_cu_ceb34e2a_33634cuda3std3__48in_placeE,@object
	.size		_ZN83_INTERNAL_afa55b12_47_flash_fwd_hdim64_256_fp16_split_softcap_sm90_cu_ceb34e2a_33634cuda3std3__48in_placeE,(_ZN83_INTERNAL_afa55b12_47_flash_fwd_hdim64_256_fp16_split_softcap_sm90_cu_ceb34e2a_33634cuda3std6ranges3__45__cpo9iter_moveE - _ZN83_INTERNAL_afa55b12_47_flash_fwd_hdim64_256_fp16_split_softcap_sm90_cu_ceb34e2a_33634cuda3std3__48in_placeE)
_ZN83_INTERNAL_afa55b12_47_flash_fwd_hdim64_256_fp16_split_softcap_sm90_cu_ceb34e2a_33634cuda3std3__48in_placeE:
	.zero		1
	.type		_ZN83_INTERNAL_afa55b12_47_flash_fwd_hdim64_256_fp16_split_softcap_sm90_cu_ceb34e2a_33634cuda3std6ranges3__45__cpo9iter_moveE,@object
	.size		_ZN83_INTERNAL_afa55b12_47_flash_fwd_hdim64_256_fp16_split_softcap_sm90_cu_ceb34e2a_33634cuda3std6ranges3__45__cpo9iter_moveE,(_ZN83_INTERNAL_afa55b12_47_flash_fwd_hdim64_256_fp16_split_softcap_sm90_cu_ceb34e2a_33634cuda3std3__45__cpo5beginE - _ZN83_INTERNAL_afa55b12_47_flash_fwd_hdim64_256_fp16_split_softcap_sm90_cu_ceb34e2a_33634cuda3std6ranges3__45__cpo9iter_moveE)
_ZN83_INTERNAL_afa55b12_47_flash_fwd_hdim64_256_fp16_split_softcap_sm90_cu_ceb34e2a_33634cuda3std6ranges3__45__cpo9iter_moveE:
	.zero		1
	.type		_ZN83_INTERNAL_afa55b12_47_flash_fwd_hdim64_256_fp16_split_softcap_sm90_cu_ceb34e2a_33634cuda3std3__45__cpo5beginE,@object
	.size		_ZN83_INTERNAL_afa55b12_47_flash_fwd_hdim64_256_fp16_split_softcap_sm90_cu_ceb34e2a_33634cuda3std3__45__cpo5beginE,(_ZN83_INTERNAL_afa55b12_47_flash_fwd_hdim64_256_fp16_split_softcap_sm90_cu_ceb34e2a_33634cuda3std3__485_GLOBAL__N__afa55b12_47_flash_fwd_hdim64_256_fp16_split_softcap_sm90_cu_ceb34e2a_33636ignoreE - _ZN83_INTERNAL_afa55b12_47_flash_fwd_hdim64_256_fp16_split_softcap_sm90_cu_ceb34e2a_33634cuda3std3__45__cpo5beginE)
_ZN83_INTERNAL_afa55b12_47_flash_fwd_hdim64_256_fp16_split_softcap_sm90_cu_ceb34e2a_33634cuda3std3__45__cpo5beginE:
	.zero		1
	.type		_ZN83_INTERNAL_afa55b12_47_flash_fwd_hdim64_256_fp16_split_softcap_sm90_cu_ceb34e2a_33634cuda3std3__485_GLOBAL__N__afa55b12_47_flash_fwd_hdim64_256_fp16_split_softcap_sm90_cu_ceb34e2a_33636ignoreE,@object
	.size		_ZN83_INTERNAL_afa55b12_47_flash_fwd_hdim64_256_fp16_split_softcap_sm90_cu_ceb34e2a_33634cuda3std3__485_GLOBAL__N__afa55b12_47_flash_fwd_hdim64_256_fp16_split_softcap_sm90_cu_ceb34e2a_33636ignoreE,(_ZN83_INTERNAL_afa55b12_47_flash_fwd_hdim64_256_fp16_split_softcap_sm90_cu_ceb34e2a_33634cute7productE - _ZN83_INTERNAL_afa55b12_47_flash_fwd_hdim64_256_fp16_split_softcap_sm90_cu_ceb34e2a_33634cuda3std3__485_GLOBAL__N__afa55b12_47_flash_fwd_hdim64_256_fp16_split_softcap_sm90_cu_ceb34e2a_33636ignoreE)
_ZN83_INTERNAL_afa55b12_47_flash_fwd_hdim64_256_fp16_split_softcap_sm90_cu_ceb34e2a_33634cuda3std3__485_GLOBAL__N__afa55b12_47_flash_fwd_hdim64_256_fp16_split_softcap_sm90_cu_ceb34e2a_33636ignoreE:
	.zero		1
	.type		_ZN83_INTERNAL_afa55b12_47_flash_fwd_hdim64_256_fp16_split_softcap_sm90_cu_ceb34e2a_33634cute7productE,@object
	.size		_ZN83_INTERNAL_afa55b12_47_flash_fwd_hdim64_256_fp16_split_softcap_sm90_cu_ceb34e2a_33634cute7productE,(_ZN83_INTERNAL_afa55b12_47_flash_fwd_hdim64_256_fp16_split_softcap_sm90_cu_ceb34e2a_33634cuda3std3__45__cpo3endE - _ZN83_INTERNAL_afa55b12_47_flash_fwd_hdim64_256_fp16_split_softcap_sm90_cu_ceb34e2a_33634cute7productE)
_ZN83_INTERNAL_afa55b12_47_flash_fwd_hdim64_256_fp16_split_softcap_sm90_cu_ceb34e2a_33634cute7productE:
	.zero		1
	.type		_ZN83_INTERNAL_afa55b12_47_flash_fwd_hdim64_256_fp16_split_softcap_sm90_cu_ceb34e2a_33634cuda3std3__45__cpo3endE,@object
	.size		_ZN83_INTERNAL_afa55b12_47_flash_fwd_hdim64_256_fp16_split_softcap_sm90_cu_ceb34e2a_33634cuda3std3__45__cpo3endE,(_ZN83_INTERNAL_afa55b12_47_flash_fwd_hdim64_256_fp16_split_softcap_sm90_cu_ceb34e2a_33634cuda3std3__419piecewise_constructE - _ZN83_INTERNAL_afa55b12_47_flash_fwd_hdim64_256_fp16_split_softcap_sm90_cu_ceb34e2a_33634cuda3std3__45__cpo3endE)
_ZN83_INTERNAL_afa55b12_47_flash_fwd_hdim64_256_fp16_split_softcap_sm90_cu_ceb34e2a_33634cuda3std3__45__cpo3endE:
	.zero		1
	.type		_ZN83_INTERNAL_afa55b12_47_flash_fwd_hdim64_256_fp16_split_softcap_sm90_cu_ceb34e2a_33634cuda3std3__419piecewise_constructE,@object
	.size		_ZN83_INTERNAL_afa55b12_47_flash_fwd_hdim64_256_fp16_split_softcap_sm90_cu_ceb34e2a_33634cuda3std3__419piecewise_constructE,(_ZN83_INTERNAL_afa55b12_47_flash_fwd_hdim64_256_fp16_split_softcap_sm90_cu_ceb34e2a_33634cuda3std3__45__cpo4cendE - _ZN83_INTERNAL_afa55b12_47_flash_fwd_hdim64_256_fp16_split_softcap_sm90_cu_ceb34e2a_33634cuda3std3__419piecewise_constructE)
_ZN83_INTERNAL_afa55b12_47_flash_fwd_hdim64_256_fp16_split_softcap_sm90_cu_ceb34e2a_33634cuda3std3__419piecewise_constructE:
	.zero		1
	.type		_ZN83_INTERNAL_afa55b12_47_flash_fwd_hdim64_256_fp16_split_softcap_sm90_cu_ceb34e2a_33634cuda3std3__45__cpo4cendE,@object
	.size		_ZN83_INTERNAL_afa55b12_47_flash_fwd_hdim64_256_fp16_split_softcap_sm90_cu_ceb34e2a_33634cuda3std3__45__cpo4cendE,(_ZN83_INTERNAL_afa55b12_47_flash_fwd_hdim64_256_fp16_split_softcap_sm90_cu_ceb34e2a_33634cuda3std6ranges3__45__cpo4swapE - _ZN83_INTERNAL_afa55b12_47_flash_fwd_hdim64_256_fp16_split_softcap_sm90_cu_ceb34e2a_33634cuda3std3__45__cpo4cendE)
_ZN83_INTERNAL_afa55b12_47_flash_fwd_hdim64_256_fp16_split_softcap_sm90_cu_ceb34e2a_33634cuda3std3__45__cpo4cendE:
	.zero		1
	.type		_ZN83_INTERNAL_afa55b12_47_flash_fwd_hdim64_256_fp16_split_softcap_sm90_cu_ceb34e2a_33634cuda3std6ranges3__45__cpo4swapE,@object
	.size		_ZN83_INTERNAL_afa55b12_47_flash_fwd_hdim64_256_fp16_split_softcap_sm90_cu_ceb34e2a_33634cuda3std6ranges3__45__cpo4swapE,(.L_7 - _ZN83_INTERNAL_afa55b12_47_flash_fwd_hdim64_256_fp16_split_softcap_sm90_cu_ceb34e2a_33634cuda3std6ranges3__45__cpo4swapE)
_ZN83_INTERNAL_afa55b12_47_flash_fwd_hdim64_256_fp16_split_softcap_sm90_cu_ceb34e2a_33634cuda3std6ranges3__45__cpo4swapE:
	.zero		1
.L_7:


//--------------------- .nv.constant0._ZN7cutlass13device_kernelIN5flash11enable_sm90INS1_16FlashAttnFwdSm90INS1_25CollectiveMainloopFwdSm90ILi2EN4cute5tupleIJNS5_1CILi1EEES8_S8_EEENS6_IJNS7_ILi128EEENS7_ILi96EEENS7_ILi64EEEEEELi256ENS_6half_tEfNS_4arch4Sm90ELb0ELb0ELb1ELb0ELb0ELb0ELb0ELb1ELb0ELb1ELb1ELb0EEENS1_21CollectiveEpilogueFwdINS6_IJSA_NS7_ILi256EEESB_EEES9_SE_SG_Li256ELb0ELb1ELb1ELb0EEENS1_19SingleTileSchedulerILb0ELb1ELb1ELi128EEEEEEEEEvNT_6ParamsE --------------------------
	.section	.nv.constant0._ZN7cutlass13device_kernelIN5flash11enable_sm90INS1_16FlashAttnFwdSm90INS1_25CollectiveMainloopFwdSm90ILi2EN4cute5tupleIJNS5_1CILi1EEES8_S8_EEENS6_IJNS7_ILi128EEENS7_ILi96EEENS7_ILi64EEEEEELi256ENS_6half_tEfNS_4arch4Sm90ELb0ELb0ELb1ELb0ELb0ELb0ELb0ELb1ELb0ELb1ELb1ELb0EEENS1_21CollectiveEpilogueFwdINS6_IJSA_NS7_ILi256EEESB_EEES9_SE_SG_Li256ELb0ELb1ELb1ELb0EEENS1_19SingleTileSchedulerILb0ELb1ELb1ELi128EEEEEEEEEvNT_6ParamsE,"a",@progbits
	.sectionflags	@""
	.align	4
.nv.constant0._ZN7cutlass13device_kernelIN5flash11enable_sm90INS1_16FlashAttnFwdSm90INS1_25CollectiveMainloopFwdSm90ILi2EN4cute5tupleIJNS5_1CILi1EEES8_S8_EEENS6_IJNS7_ILi128EEENS7_ILi96EEENS7_ILi64EEEEEELi256ENS_6half_tEfNS_4arch4Sm90ELb0ELb0ELb1ELb0ELb0ELb0ELb0ELb1ELb0ELb1ELb1ELb0EEENS1_21CollectiveEpilogueFwdINS6_IJSA_NS7_ILi256EEESB_EEES9_SE_SG_Li256ELb0ELb1ELb1ELb0EEENS1_19SingleTileSchedulerILb0ELb1ELb1ELi128EEEEEEEEEvNT_6ParamsE:
	.zero		3456


//--------------------- .nv.constant0._ZN7cutlass13device_kernelIN5flash11enable_sm90INS1_16FlashAttnFwdSm90INS1_25CollectiveMainloopFwdSm90ILi2EN4cute5tupleIJNS5_1CILi1EEES8_S8_EEENS6_IJNS7_ILi128EEENS7_ILi96EEENS7_ILi64EEEEEELi256ENS_6half_tEfNS_4arch4Sm90ELb0ELb0ELb1ELb0ELb0ELb0ELb1ELb1ELb0ELb1ELb1ELb0EEENS1_21CollectiveEpilogueFwdINS6_IJSA_NS7_ILi256EEESB_EEES9_SE_SG_Li256ELb0ELb1ELb1ELb0EEENS1_19SingleTileSchedulerILb0ELb1ELb1ELi128EEEEEEEEEvNT_6ParamsE --------------------------
	.section	.nv.constant0._ZN7cutlass13device_kernelIN5flash11enable_sm90INS1_16FlashAttnFwdSm90INS1_25CollectiveMainloopFwdSm90ILi2EN4cute5tupleIJNS5_1CILi1EEES8_S8_EEENS6_IJNS7_ILi128EEENS7_ILi96EEENS7_ILi64EEEEEELi256ENS_6half_tEfNS_4arch4Sm90ELb0ELb0ELb1ELb0ELb0ELb0ELb1ELb1ELb0ELb1ELb1ELb0EEENS1_21CollectiveEpilogueFwdINS6_IJSA_NS7_ILi256EEESB_EEES9_SE_SG_Li256ELb0ELb1ELb1ELb0EEENS1_19SingleTileSchedulerILb0ELb1ELb1ELi128EEEEEEEEEvNT_6ParamsE,"a",@progbits
	.sectionflags	@""
	.align	4
.nv.constant0._ZN7cutlass13device_kernelIN5flash11enable_sm90INS1_16FlashAttnFwdSm90INS1_25CollectiveMainloopFwdSm90ILi2EN4cute5tupleIJNS5_1CILi1EEES8_S8_EEENS6_IJNS7_ILi128EEENS7_ILi96EEENS7_ILi64EEEEEELi256ENS_6half_tEfNS_4arch4Sm90ELb0ELb0ELb1ELb0ELb0ELb0ELb1ELb1ELb0ELb1ELb1ELb0EEENS1_21CollectiveEpilogueFwdINS6_IJSA_NS7_ILi256EEESB_EEES9_SE_SG_Li256ELb0ELb1ELb1ELb0EEENS1_19SingleTileSchedulerILb0ELb1ELb1ELi128EEEEEEEEEvNT_6ParamsE:
	.zero		3712


//--------------------- .nv.constant0._ZN7cutlass13device_kernelIN5flash11enable_sm90INS1_16FlashAttnFwdSm90INS1_25CollectiveMainloopFwdSm90ILi2EN4cute5tupleIJNS5_1CILi1EEES8_S8_EEENS6_IJNS7_ILi128EEENS7_ILi96EEENS7_ILi64EEEEEELi256ENS_6half_tEfNS_4arch4Sm90ELb0ELb0ELb1ELb1ELb0ELb0ELb0ELb1ELb0ELb1ELb1ELb0EEENS1_21CollectiveEpilogueFwdINS6_IJSA_NS7_ILi256EEESB_EEES9_SE_SG_Li256ELb1ELb1ELb1ELb0EEENS1_36VarlenDynamicPersistentTileSchedulerILi128ELi96ELi256ELi128ELb1ELb1ELb1ELb0ELb1ELb1EEEEEEEEEvNT_6ParamsE --------------------------
	.section	.nv.constant0._ZN7cutlass13device_kernelIN5flash11enable_sm90INS1_16FlashAttnFwdSm90INS1_25CollectiveMainloopFwdSm90ILi2EN4cute5tupleIJNS5_1CILi1EEES8_S8_EEENS6_IJNS7_ILi128EEENS7_ILi96EEENS7_ILi64EEEEEELi256ENS_6half_tEfNS_4arch4Sm90ELb0ELb0ELb1ELb1ELb0ELb0ELb0ELb1ELb0ELb1ELb1ELb0EEENS1_21CollectiveEpilogueFwdINS6_IJSA_NS7_ILi256EEESB_EEES9_SE_SG_Li256ELb1ELb1ELb1ELb0EEENS1_36VarlenDynamicPersistentTileSchedulerILi128ELi96ELi256ELi128ELb1ELb1ELb1ELb0ELb1ELb1EEEEEEEEEvNT_6ParamsE,"a",@progbits
	.sectionflags	@""
	.align	4
.nv.constant0._ZN7cutlass13device_kernelIN5flash11enable_sm90INS1_16FlashAttnFwdSm90INS1_25CollectiveMainloopFwdSm90ILi2EN4cute5tupleIJNS5_1CILi1EEES8_S8_EEENS6_IJNS7_ILi128EEENS7_ILi96EEENS7_ILi64EEEEEELi256ENS_6half_tEfNS_4arch4Sm90ELb0ELb0ELb1ELb1ELb0ELb0ELb0ELb1ELb0ELb1ELb1ELb0EEENS1_21CollectiveEpilogueFwdINS6_IJSA_NS7_ILi256EEESB_EEES9_SE_SG_Li256ELb1ELb1ELb1ELb0EEENS1_36VarlenDynamicPersistentTileSchedulerILi128ELi96ELi256ELi128ELb1ELb1ELb1ELb0ELb1ELb1EEEEEEEEEvNT_6ParamsE:
	.zero		3584


//--------------------- .nv.constant0._ZN7cutlass13device_kernelIN5flash11enable_sm90INS1_16FlashAttnFwdSm90INS1_25CollectiveMainloopFwdSm90ILi2EN4cute5tupleIJNS5_1CILi1EEES8_S8_EEENS6_IJNS7_ILi128EEENS7_ILi96EEENS7_ILi64EEEEEELi256ENS_6half_tEfNS_4arch4Sm90ELb0ELb0ELb1ELb1ELb0ELb1ELb0ELb1ELb0ELb1ELb1ELb0EEENS1_21CollectiveEpilogueFwdINS6_IJSA_NS7_ILi256EEESB_EEES9_SE_SG_Li256ELb1ELb1ELb1ELb0EEENS1_36VarlenDynamicPersistentTileSchedulerILi128ELi96ELi256ELi128ELb1ELb1ELb1ELb0ELb1ELb1EEEEEEEEEvNT_6ParamsE --------------------------
	.section	.nv.constant0._ZN7cutlass13device_kernelIN5flash11enable_sm90INS1_16FlashAttnFwdSm90INS1_25CollectiveMainloopFwdSm90ILi2EN4cute5tupleIJNS5_1CILi1EEES8_S8_EEENS6_IJNS7_ILi128EEENS7_ILi96EEENS7_ILi64EEEEEELi256ENS_6half_tEfNS_4arch4Sm90ELb0ELb0ELb1ELb1ELb0ELb1ELb0ELb1ELb0ELb1ELb1ELb0EEENS1_21CollectiveEpilogueFwdINS6_IJSA_NS7_ILi256EEESB_EEES9_SE_SG_Li256ELb1ELb1ELb1ELb0EEENS1_36VarlenDynamicPersistentTileSchedulerILi128ELi96ELi256ELi128ELb1ELb1ELb1ELb0ELb1ELb1EEEEEEEEEvNT_6ParamsE,"a",@progbits
	.sectionflags	@""
	.align	4
.nv.constant0._ZN7cutlass13device_kernelIN5flash11enable_sm90INS1_16FlashAttnFwdSm90INS1_25CollectiveMainloopFwdSm90ILi2EN4cute5tupleIJNS5_1CILi1EEES8_S8_EEENS6_IJNS7_ILi128EEENS7_ILi96EEENS7_ILi64EEEEEELi256ENS_6half_tEfNS_4arch4Sm90ELb0ELb0ELb1ELb1ELb0ELb1ELb0ELb1ELb0ELb1ELb1ELb0EEENS1_21CollectiveEpilogueFwdINS6_IJSA_NS7_ILi256EEESB_EEES9_SE_SG_Li256ELb1ELb1ELb1ELb0EEENS1_36VarlenDynamicPersistentTileSchedulerILi128ELi96ELi256ELi128ELb1ELb1ELb1ELb0ELb1ELb1EEEEEEEEEvNT_6ParamsE:
	.zero		3584


//--------------------- .nv.constant0._ZN7cutlass13device_kernelIN5flash11enable_sm90INS1_16FlashAttnFwdSm90INS1_25CollectiveMainloopFwdSm90ILi2EN4cute5tupleIJNS5_1CILi1EEES8_S8_EEENS6_IJNS7_ILi128EEENS7_ILi96EEENS7_ILi64EEEEEELi256ENS_6half_tEfNS_4arch4Sm90ELb0ELb0ELb1ELb1ELb0ELb0ELb1ELb1ELb0ELb1ELb1ELb0EEENS1_21CollectiveEpilogueFwdINS6_IJSA_NS7_ILi256EEESB_EEES9_SE_SG_Li256ELb1ELb1ELb1ELb0EEENS1_36VarlenDynamicPersistentTileSchedulerILi128ELi96ELi256ELi128ELb1ELb1ELb1ELb0ELb1ELb1EEEEEEEEEvNT_6ParamsE --------------------------
	.section	.nv.constant0._ZN7cutlass13device_kernelIN5flash11enable_sm90INS1_16FlashAttnFwdSm90INS1_25CollectiveMainloopFwdSm90ILi2EN4cute5tupleIJNS5_1CILi1EEES8_S8_EEENS6_IJNS7_ILi128EEENS7_ILi96EEENS7_ILi64EEEEEELi256ENS_6half_tEfNS_4arch4Sm90ELb0ELb0ELb1ELb1ELb0ELb0ELb1ELb1ELb0ELb1ELb1ELb0EEENS1_21CollectiveEpilogueFwdINS6_IJSA_NS7_ILi256EEESB_EEES9_SE_SG_Li256ELb1ELb1ELb1ELb0EEENS1_36VarlenDynamicPersistentTileSchedulerILi128ELi96ELi256ELi128ELb1ELb1ELb1ELb0ELb1ELb1EEEEEEEEEvNT_6ParamsE,"a",@progbits
	.sectionflags	@""
	.align	4
.nv.constant0._ZN7cutlass13device_kernelIN5flash11enable_sm90INS1_16FlashAttnFwdSm90INS1_25CollectiveMainloopFwdSm90ILi2EN4cute5tupleIJNS5_1CILi1EEES8_S8_EEENS6_IJNS7_ILi128EEENS7_ILi96EEENS7_ILi64EEEEEELi256ENS_6half_tEfNS_4arch4Sm90ELb0ELb0ELb1ELb1ELb0ELb0ELb1ELb1ELb0ELb1ELb1ELb0EEENS1_21CollectiveEpilogueFwdINS6_IJSA_NS7_ILi256EEESB_EEES9_SE_SG_Li256ELb1ELb1ELb1ELb0EEENS1_36VarlenDynamicPersistentTileSchedulerILi128ELi96ELi256ELi128ELb1ELb1ELb1ELb0ELb1ELb1EEEEEEEEEvNT_6ParamsE:
	.zero		3840


//--------------------- .nv.constant0._ZN7cutlass13device_kernelIN5flash11enable_sm90INS1_16FlashAttnFwdSm90INS1_25CollectiveMainloopFwdSm90ILi2EN4cute5tupleIJNS5_1CILi1EEES8_S8_EEENS6_IJNS7_ILi128EEENS7_ILi96EEENS7_ILi64EEEEEELi256ENS_6half_tEfNS_4arch4Sm90ELb0ELb0ELb1ELb1ELb0ELb1ELb1ELb1ELb0ELb1ELb1ELb0EEENS1_21CollectiveEpilogueFwdINS6_IJSA_NS7_ILi256EEESB_EEES9_SE_SG_Li256ELb1ELb1ELb1ELb0EEENS1_36VarlenDynamicPersistentTileSchedulerILi128ELi96ELi256ELi128ELb1ELb1ELb1ELb0ELb1ELb1EEEEEEEEEvNT_6ParamsE --------------------------
	.section	.nv.constant0._ZN7cutlass13device_kernelIN5flash11enable_sm90INS1_16FlashAttnFwdSm90INS1_25CollectiveMainloopFwdSm90ILi2EN4cute5tupleIJNS5_1CILi1EEES8_S8_EEENS6_IJNS7_ILi128EEENS7_ILi96EEENS7_ILi64EEEEEELi256ENS_6half_tEfNS_4arch4Sm90ELb0ELb0ELb1ELb1ELb0ELb1ELb1ELb1ELb0ELb1ELb1ELb0EEENS1_21CollectiveEpilogueFwdINS6_IJSA_NS7_ILi256EEESB_EEES9_SE_SG_Li256ELb1ELb1ELb1ELb0EEENS1_36VarlenDynamicPersistentTileSchedulerILi128ELi96ELi256ELi128ELb1ELb1ELb1ELb0ELb1ELb1EEEEEEEEEvNT_6ParamsE,"a",@progbits
	.sectionflags	@""
	.align	4
.nv.constant0._ZN7cutlass13device_kernelIN5flash11enable_sm90INS1_16FlashAttnFwdSm90INS1_25CollectiveMainloopFwdSm90ILi2EN4cute5tupleIJNS5_1CILi1EEES8_S8_EEENS6_IJNS7_ILi128EEENS7_ILi96EEENS7_ILi64EEEEEELi256ENS_6half_tEfNS_4arch4Sm90ELb0ELb0ELb1ELb1ELb0ELb1ELb1ELb1ELb0ELb1ELb1ELb0EEENS1_21CollectiveEpilogueFwdINS6_IJSA_NS7_ILi256EEESB_EEES9_SE_SG_Li256ELb1ELb1ELb1ELb0EEENS1_36VarlenDynamicPersistentTileSchedulerILi128ELi96ELi256ELi128ELb1ELb1ELb1ELb0ELb1ELb1EEEEEEEEEvNT_6ParamsE:
	.zero		3840


//--------------------- .nv.constant0._ZN7cutlass13device_kernelIN5flash11enable_sm90INS1_16FlashAttnFwdSm90INS1_25CollectiveMainloopFwdSm90ILi2EN4cute5tupleIJNS5_1CILi1EEES8_S8_EEENS6_IJNS7_ILi128EEENS7_ILi96EEENS7_ILi64EEEEEELi256ENS_6half_tEfNS_4arch4Sm90ELb0ELb1ELb1ELb0ELb0ELb0ELb0ELb1ELb0ELb1ELb1ELb0EEENS1_21CollectiveEpilogueFwdINS6_IJSA_NS7_ILi256EEESB_EEES9_SE_SG_Li256ELb0ELb1ELb1ELb0EEENS1_19SingleTileSchedulerILb0ELb1ELb1ELi128EEEEEEEEEvNT_6ParamsE --------------------------
	.section	.nv.constant0._ZN7cutlass13device_kernelIN5flash11enable_sm90INS1_16FlashAttnFwdSm90INS1_25CollectiveMainloopFwdSm90ILi2EN4cute5tupleIJNS5_1CILi1EEES8_S8_EEENS6_IJNS7_ILi128EEENS7_ILi96EEENS7_ILi64EEEEEELi256ENS_6half_tEfNS_4arch4Sm90ELb0ELb1ELb1ELb0ELb0ELb0ELb0ELb1ELb0ELb1ELb1ELb0EEENS1_21CollectiveEpilogueFwdINS6_IJSA_NS7_ILi256EEESB_EEES9_SE_SG_Li256ELb0ELb1ELb1ELb0EEENS1_19SingleTileSchedulerILb0ELb1ELb1ELi128EEEEEEEEEvNT_6ParamsE,"a",@progbits
	.sectionflags	@""
	.align	4
.nv.constant0._ZN7cutlass13device_kernelIN5flash11enable_sm90INS1_16FlashAttnFwdSm90INS1_25CollectiveMainloopFwdSm90ILi2EN4cute5tupleIJNS5_1CILi1EEES8_S8_EEENS6_IJNS7_ILi128EEENS7_ILi96EEENS7_ILi64EEEEEELi256ENS_6half_tEfNS_4arch4Sm90ELb0ELb1ELb1ELb0ELb0ELb0ELb0ELb1ELb0ELb1ELb1ELb0EEENS1_21CollectiveEpilogueFwdINS6_IJSA_NS7_ILi256EEESB_EEES9_SE_SG_Li256ELb0ELb1ELb1ELb0EEENS1_19SingleTileSchedulerILb0ELb1ELb1ELi128EEEEEEEEEvNT_6ParamsE:
	.zero		3456


//--------------------- .nv.constant0._ZN7cutlass13device_kernelIN5flash11enable_sm90INS1_16FlashAttnFwdSm90INS1_25CollectiveMainloopFwdSm90ILi2EN4cute5tupleIJNS5_1CILi1EEES8_S8_EEENS6_IJNS7_ILi128EEENS7_ILi96EEENS7_ILi64EEEEEELi256ENS_6half_tEfNS_4arch4Sm90ELb0ELb1ELb1ELb0ELb0ELb0ELb1ELb1ELb0ELb1ELb1ELb0EEENS1_21CollectiveEpilogueFwdINS6_IJSA_NS7_ILi256EEESB_EEES9_SE_SG_Li256ELb0ELb1ELb1ELb0EEENS1_19SingleTileSchedulerILb0ELb1ELb1ELi128EEEEEEEEEvNT_6ParamsE --------------------------
	.section	.nv.constant0._ZN7cutlass13device_kernelIN5flash11enable_sm90INS1_16FlashAttnFwdSm90INS1_25CollectiveMainloopFwdSm90ILi2EN4cute5tupleIJNS5_1CILi1EEES8_S8_EEENS6_IJNS7_ILi128EEENS7_ILi96EEENS7_ILi64EEEEEELi256ENS_6half_tEfNS_4arch4Sm90ELb0ELb1ELb1ELb0ELb0ELb0ELb1ELb1ELb0ELb1ELb1ELb0EEENS1_21CollectiveEpilogueFwdINS6_IJSA_NS7_ILi256EEESB_EEES9_SE_SG_Li256ELb0ELb1ELb1ELb0EEENS1_19SingleTileSchedulerILb0ELb1ELb1ELi128EEEEEEEEEvNT_6ParamsE,"a",@progbits
	.sectionflags	@""
	.align	4
.nv.constant0._ZN7cutlass13device_kernelIN5flash11enable_sm90INS1_16FlashAttnFwdSm90INS1_25CollectiveMainloopFwdSm90ILi2EN4cute5tupleIJNS5_1CILi1EEES8_S8_EEENS6_IJNS7_ILi128EEENS7_ILi96EEENS7_ILi64EEEEEELi256ENS_6half_tEfNS_4arch4Sm90ELb0ELb1ELb1ELb0ELb0ELb0ELb1ELb1ELb0ELb1ELb1ELb0EEENS1_21CollectiveEpilogueFwdINS6_IJSA_NS7_ILi256EEESB_EEES9_SE_SG_Li256ELb0ELb1ELb1ELb0EEENS1_19SingleTileSchedulerILb0ELb1ELb1ELi128EEEEEEEEEvNT_6ParamsE:
	.zero		3712


//--------------------- .nv.constant0._ZN7cutlass13device_kernelIN5flash11enable_sm90INS1_16FlashAttnFwdSm90INS1_25CollectiveMainloopFwdSm90ILi2EN4cute5tupleIJNS5_1CILi1EEES8_S8_EEENS6_IJNS7_ILi128EEENS7_ILi96EEENS7_ILi64EEEEEELi256ENS_6half_tEfNS_4arch4Sm90ELb0ELb1ELb1ELb1ELb0ELb0ELb0ELb1ELb0ELb1ELb1ELb0EEENS1_21CollectiveEpilogueFwdINS6_IJSA_NS7_ILi256EEESB_EEES9_SE_SG_Li256ELb1ELb1ELb1ELb0EEENS1_36VarlenDynamicPersistentTileSchedulerILi128ELi96ELi256ELi128ELb1ELb1ELb1ELb1ELb0ELb1EEEEEEEEEvNT_6ParamsE --------------------------
	.section	.nv.constant0._ZN7cutlass13device_kernelIN5flash11enable_sm90INS1_16FlashAttnFwdSm90INS1_25CollectiveMainloopFwdSm90ILi2EN4cute5tupleIJNS5_1CILi1EEES8_S8_EEENS6_IJNS7_ILi128EEENS7_ILi96EEENS7_ILi64EEEEEELi256ENS_6half_tEfNS_4arch4Sm90ELb0ELb1ELb1ELb1ELb0ELb0ELb0ELb1ELb0ELb1ELb1ELb0EEENS1_21CollectiveEpilogueFwdINS6_IJSA_NS7_ILi256EEESB_EEES9_SE_SG_Li256ELb1ELb1ELb1ELb0EEENS1_36VarlenDynamicPersistentTileSchedulerILi128ELi96ELi256ELi128ELb1ELb1ELb1ELb1ELb0ELb1EEEEEEEEEvNT_6ParamsE,"a",@progbits
	.sectionflags	@""
	.align	4
.nv.constant0._ZN7cutlass13device_kernelIN5flash11enable_sm90INS1_16FlashAttnFwdSm90INS1_25CollectiveMainloopFwdSm90ILi2EN4cute5tupleIJNS5_1CILi1EEES8_S8_EEENS6_IJNS7_ILi128EEENS7_ILi96EEENS7_ILi64EEEEEELi256ENS_6half_tEfNS_4arch4Sm90ELb0ELb1ELb1ELb1ELb0ELb0ELb0ELb1ELb0ELb1ELb1ELb0EEENS1_21CollectiveEpilogueFwdINS6_IJSA_NS7_ILi256EEESB_EEES9_SE_SG_Li256ELb1ELb1ELb1ELb0EEENS1_36VarlenDynamicPersistentTileSchedulerILi128ELi96ELi256ELi128ELb1ELb1ELb1ELb1ELb0ELb1EEEEEEEEEvNT_6ParamsE:
	.zero		3584


//--------------------- .nv.constant0._ZN7cutlass13device_kernelIN5flash11enable_sm90INS1_16FlashAttnFwdSm90INS1_25CollectiveMainloopFwdSm90ILi2EN4cute5tupleIJNS5_1CILi1EEES8_S8_EEENS6_IJNS7_ILi128EEENS7_ILi96EEENS7_ILi64EEEEEELi256ENS_6half_tEfNS_4arch4Sm90ELb0ELb1ELb1ELb1ELb0ELb1ELb0ELb1ELb0ELb1ELb1ELb0EEENS1_21CollectiveEpilogueFwdINS6_IJSA_NS7_ILi256EEESB_EEES9_SE_SG_Li256ELb1ELb1ELb1ELb0EEENS1_36VarlenDynamicPersistentTileSchedulerILi128ELi96ELi256ELi128ELb1ELb1ELb1ELb1ELb0ELb1EEEEEEEEEvNT_6ParamsE --------------------------
	.section	.nv.constant0._ZN7cutlass13device_kernelIN5flash11enable_sm90INS1_16FlashAttnFwdSm90INS1_25CollectiveMainloopFwdSm90ILi2EN4cute5tupleIJNS5_1CILi1EEES8_S8_EEENS6_IJNS7_ILi128EEENS7_ILi96EEENS7_ILi64EEEEEELi256ENS_6half_tEfNS_4arch4Sm90ELb0ELb1ELb1ELb1ELb0ELb1ELb0ELb1ELb0ELb1ELb1ELb0EEENS1_21CollectiveEpilogueFwdINS6_IJSA_NS7_ILi256EEESB_EEES9_SE_SG_Li256ELb1ELb1ELb1ELb0EEENS1_36VarlenDynamicPersistentTileSchedulerILi128ELi96ELi256ELi128ELb1ELb1ELb1ELb1ELb0ELb1EEEEEEEEEvNT_6ParamsE,"a",@progbits
	.sectionflags	@""
	.align	4
.nv.constant0._ZN7cutlass13device_kernelIN5flash11enable_sm90INS1_16FlashAttnFwdSm90INS1_25CollectiveMainloopFwdSm90ILi2EN4cute5tupleIJNS5_1CILi1EEES8_S8_EEENS6_IJNS7_ILi128EEENS7_ILi96EEENS7_ILi64EEEEEELi256ENS_6half_tEfNS_4arch4Sm90ELb0ELb1ELb1ELb1ELb0ELb1ELb0ELb1ELb0ELb1ELb1ELb0EEENS1_21CollectiveEpilogueFwdINS6_IJSA_NS7_ILi256EEESB_EEES9_SE_SG_Li256ELb1ELb1ELb1ELb0EEENS1_36VarlenDynamicPersistentTileSchedulerILi128ELi96ELi256ELi128ELb1ELb1ELb1ELb1ELb0ELb1EEEEEEEEEvNT_6ParamsE:
	.zero		3584


//--------------------- .nv.constant0._ZN7cutlass13device_kernelIN5flash11enable_sm90INS1_16FlashAttnFwdSm90INS1_25CollectiveMainloopFwdSm90ILi2EN4cute5tupleIJNS5_1CILi1EEES8_S8_EEENS6_IJNS7_ILi128EEENS7_ILi96EEENS7_ILi64EEEEEELi256ENS_6half_tEfNS_4arch4Sm90ELb0ELb1ELb1ELb1ELb0ELb0ELb1ELb1ELb0ELb1ELb1ELb0EEENS1_21CollectiveEpilogueFwdINS6_IJSA_NS7_ILi256EEESB_EEES9_SE_SG_Li256ELb1ELb1ELb1ELb0EEENS1_36VarlenDynamicPersistentTileSchedulerILi128ELi96ELi256ELi128ELb1ELb1ELb1ELb1ELb0ELb1EEEEEEEEEvNT_6ParamsE --------------------------
	.section	.nv.constant0._ZN7cutlass13device_kernelIN5flash11enable_sm90INS1_16FlashAttnFwdSm90INS1_25CollectiveMainloopFwdSm90ILi2EN4cute5tupleIJNS5_1CILi1EEES8_S8_EEENS6_IJNS7_ILi128EEENS7_ILi96EEENS7_ILi64EEEEEELi256ENS_6half_tEfNS_4arch4Sm90ELb0ELb1ELb1ELb1ELb0ELb0ELb1ELb1ELb0ELb1ELb1ELb0EEENS1_21CollectiveEpilogueFwdINS6_IJSA_NS7_ILi256EEESB_EEES9_SE_SG_Li256ELb1ELb1ELb1ELb0EEENS1_36VarlenDynamicPersistentTileSchedulerILi128ELi96ELi256ELi128ELb1ELb1ELb1ELb1ELb0ELb1EEEEEEEEEvNT_6ParamsE,"a",@progbits
	.sectionflags	@""
	.align	4
.nv.constant0._ZN7cutlass13device_kernelIN5flash11enable_sm90INS1_16FlashAttnFwdSm90INS1_25CollectiveMainloopFwdSm90ILi2EN4cute5tupleIJNS5_1CILi1EEES8_S8_EEENS6_IJNS7_ILi128EEENS7_ILi96EEENS7_ILi64EEEEEELi256ENS_6half_tEfNS_4arch4Sm90ELb0ELb1ELb1ELb1ELb0ELb0ELb1ELb1ELb0ELb1ELb1ELb0EEENS1_21CollectiveEpilogueFwdINS6_IJSA_NS7_ILi256EEESB_EEES9_SE_SG_Li256ELb1ELb1ELb1ELb0EEENS1_36VarlenDynamicPersistentTileSchedulerILi128ELi96ELi256ELi128ELb1ELb1ELb1ELb1ELb0ELb1EEEEEEEEEvNT_6ParamsE:
	.zero		3840


//--------------------- .nv.constant0._ZN7cutlass13device_kernelIN5flash11enable_sm90INS1_16FlashAttnFwdSm90INS1_25CollectiveMainloopFwdSm90ILi2EN4cute5tupleIJNS5_1CILi1EEES8_S8_EEENS6_IJNS7_ILi128EEENS7_ILi96EEENS7_ILi64EEEEEELi256ENS_6half_tEfNS_4arch4Sm90ELb0ELb1ELb1ELb1ELb0ELb1ELb1ELb1ELb0ELb1ELb1ELb0EEENS1_21CollectiveEpilogueFwdINS6_IJSA_NS7_ILi256EEESB_EEES9_SE_SG_Li256ELb1ELb1ELb1ELb0EEENS1_36VarlenDynamicPersistentTileSchedulerILi128ELi96ELi256ELi128ELb1ELb1ELb1ELb1ELb0ELb1EEEEEEEEEvNT_6ParamsE --------------------------
	.section	.nv.constant0._ZN7cutlass13device_kernelIN5flash11enable_sm90INS1_16FlashAttnFwdSm90INS1_25CollectiveMainloopFwdSm90ILi2EN4cute5tupleIJNS5_1CILi1EEES8_S8_EEENS6_IJNS7_ILi128EEENS7_ILi96EEENS7_ILi64EEEEEELi256ENS_6half_tEfNS_4arch4Sm90ELb0ELb1ELb1ELb1ELb0ELb1ELb1ELb1ELb0ELb1ELb1ELb0EEENS1_21CollectiveEpilogueFwdINS6_IJSA_NS7_ILi256EEESB_EEES9_SE_SG_Li256ELb1ELb1ELb1ELb0EEENS1_36VarlenDynamicPersistentTileSchedulerILi128ELi96ELi256ELi128ELb1ELb1ELb1ELb1ELb0ELb1EEEEEEEEEvNT_6ParamsE,"a",@progbits
	.sectionflags	@""
	.align	4
.nv.constant0._ZN7cutlass13device_kernelIN5flash11enable_sm90INS1_16FlashAttnFwdSm90INS1_25CollectiveMainloopFwdSm90ILi2EN4cute5tupleIJNS5_1CILi1EEES8_S8_EEENS6_IJNS7_ILi128EEENS7_ILi96EEENS7_ILi64EEEEEELi256ENS_6half_tEfNS_4arch4Sm90ELb0ELb1ELb1ELb1ELb0ELb1ELb1ELb1ELb0ELb1ELb1ELb0EEENS1_21CollectiveEpilogueFwdINS6_IJSA_NS7_ILi256EEESB_EEES9_SE_SG_Li256ELb1ELb1ELb1ELb0EEENS1_36VarlenDynamicPersistentTileSchedulerILi128ELi96ELi256ELi128ELb1ELb1ELb1ELb1ELb0ELb1EEEEEEEEEvNT_6ParamsE:
	.zero		3840


//--------------------- .nv.constant0._ZN7cutlass13device_kernelIN5flash11enable_sm90INS1_16FlashAttnFwdSm90INS1_25CollectiveMainloopFwdSm90ILi2EN4cute5tupleIJNS5_1CILi1EEES8_S8_EEENS6_IJNS7_ILi128EEENS7_ILi96EEENS7_ILi64EEEEEELi256ENS_6half_tEfNS_4arch4Sm90ELb1ELb0ELb1ELb0ELb0ELb0ELb0ELb1ELb0ELb1ELb1ELb0EEENS1_21CollectiveEpilogueFwdINS6_IJSA_NS7_ILi256EEESB_EEES9_SE_SG_Li256ELb0ELb1ELb1ELb0EEENS1_19SingleTileSchedulerILb0ELb1ELb1ELi128EEEEEEEEEvNT_6ParamsE --------------------------
	.section	.nv.constant0._ZN7cutlass13device_kernelIN5flash11enable_sm90INS1_16FlashAttnFwdSm90INS1_25CollectiveMainloopFwdSm90ILi2EN4cute5tupleIJNS5_1CILi1EEES8_S8_EEENS6_IJNS7_ILi128EEENS7_ILi96EEENS7_ILi64EEEEEELi256ENS_6half_tEfNS_4arch4Sm90ELb1ELb0ELb1ELb0ELb0ELb0ELb0ELb1ELb0ELb1ELb1ELb0EEENS1_21CollectiveEpilogueFwdINS6_IJSA_NS7_ILi256EEESB_EEES9_SE_SG_Li256ELb0ELb1ELb1ELb0EEENS1_19SingleTileSchedulerILb0ELb1ELb1ELi128EEEEEEEEEvNT_6ParamsE,"a",@progbits
	.sectionflags	@""
	.align	4
.nv.constant0._ZN7cutlass13device_kernelIN5flash11enable_sm90INS1_16FlashAttnFwdSm90INS1_25CollectiveMainloopFwdSm90ILi2EN4cute5tupleIJNS5_1CILi1EEES8_S8_EEENS6_IJNS7_ILi128EEENS7_ILi96EEENS7_ILi64EEEEEELi256ENS_6half_tEfNS_4arch4Sm90ELb1ELb0ELb1ELb0ELb0ELb0ELb0ELb1ELb0ELb1ELb1ELb0EEENS1_21CollectiveEpilogueFwdINS6_IJSA_NS7_ILi256EEESB_EEES9_SE_SG_Li256ELb0ELb1ELb1ELb0EEENS1_19SingleTileSchedulerILb0ELb1ELb1ELi128EEEEEEEEEvNT_6ParamsE:
	.zero		3456


//--------------------- .nv.constant0._ZN7cutlass13device_kernelIN5flash11enable_sm90INS1_16FlashAttnFwdSm90INS1_25CollectiveMainloopFwdSm90ILi2EN4cute5tupleIJNS5_1CILi1EEES8_S8_EEENS6_IJNS7_ILi128EEENS7_ILi96EEENS7_ILi64EEEEEELi256ENS_6half_tEfNS_4arch4Sm90ELb1ELb0ELb1ELb0ELb0ELb0ELb1ELb1ELb0ELb1ELb1ELb0EEENS1_21CollectiveEpilogueFwdINS6_IJSA_NS7_ILi256EEESB_EEES9_SE_SG_Li256ELb0ELb1ELb1ELb0EEENS1_19SingleTileSchedulerILb0ELb1ELb1ELi128EEEEEEEEEvNT_6ParamsE --------------------------
	.section	.nv.constant0._ZN7cutlass13device_kernelIN5flash11enable_sm90INS1_16FlashAttnFwdSm90INS1_25CollectiveMainloopFwdSm90ILi2EN4cute5tupleIJNS5_1CILi1EEES8_S8_EEENS6_IJNS7_ILi128EEENS7_ILi96EEENS7_ILi64EEEEEELi256ENS_6half_tEfNS_4arch4Sm90ELb1ELb0ELb1ELb0ELb0ELb0ELb1ELb1ELb0ELb1ELb1ELb0EEENS1_21CollectiveEpilogueFwdINS6_IJSA_NS7_ILi256EEESB_EEES9_SE_SG_Li256ELb0ELb1ELb1ELb0EEENS1_19SingleTileSchedulerILb0ELb1ELb1ELi128EEEEEEEEEvNT_6ParamsE,"a",@progbits
	.sectionflags	@""
	.align	4
.nv.constant0._ZN7cutlass13device_kernelIN5flash11enable_sm90INS1_16FlashAttnFwdSm90INS1_25CollectiveMainloopFwdSm90ILi2EN4cute5tupleIJNS5_1CILi1EEES8_S8_EEENS6_IJNS7_ILi128EEENS7_ILi96EEENS7_ILi64EEEEEELi256ENS_6half_tEfNS_4arch4Sm90ELb1ELb0ELb1ELb0ELb0ELb0ELb1ELb1ELb0ELb1ELb1ELb0EEENS1_21CollectiveEpilogueFwdINS6_IJSA_NS7_ILi256EEESB_EEES9_SE_SG_Li256ELb0ELb1ELb1ELb0EEENS1_19SingleTileSchedulerILb0ELb1ELb1ELi128EEEEEEEEEvNT_6ParamsE:
	.zero		3712


//--------------------- .nv.constant0._ZN7cutlass13device_kernelIN5flash11enable_sm90INS1_16FlashAttnFwdSm90INS1_25CollectiveMainloopFwdSm90ILi2EN4cute5tupleIJNS5_1CILi1EEES8_S8_EEENS6_IJNS7_ILi128EEENS7_ILi96EEENS7_ILi64EEEEEELi256ENS_6half_tEfNS_4arch4Sm90ELb1ELb0ELb1ELb1ELb0ELb0ELb0ELb1ELb0ELb1ELb1ELb0EEENS1_21CollectiveEpilogueFwdINS6_IJSA_NS7_ILi256EEESB_EEES9_SE_SG_Li256ELb1ELb1ELb1ELb0EEENS1_36VarlenDynamicPersistentTileSchedulerILi128ELi96ELi256ELi128ELb1ELb1ELb1ELb1ELb1ELb1EEEEEEEEEvNT_6ParamsE --------------------------
	.section	.nv.constant0._ZN7cutlass13device_kernelIN5flash11enable_sm90INS1_16FlashAttnFwdSm90INS1_25CollectiveMainloopFwdSm90ILi2EN4cute5tupleIJNS5_1CILi1EEES8_S8_EEENS6_IJNS7_ILi128EEENS7_ILi96EEENS7_ILi64EEEEEELi256ENS_6half_tEfNS_4arch4Sm90ELb1ELb0ELb1ELb1ELb0ELb0ELb0ELb1ELb0ELb1ELb1ELb0EEENS1_21CollectiveEpilogueFwdINS6_IJSA_NS7_ILi256EEESB_EEES9_SE_SG_Li256ELb1ELb1ELb1ELb0EEENS1_36VarlenDynamicPersistentTileSchedulerILi128ELi96ELi256ELi128ELb1ELb1ELb1ELb1ELb1ELb1EEEEEEEEEvNT_6ParamsE,"a",@progbits
	.sectionflags	@""
	.align	4
.nv.constant0._ZN7cutlass13device_kernelIN5flash11enable_sm90INS1_16FlashAttnFwdSm90INS1_25CollectiveMainloopFwdSm90ILi2EN4cute5tupleIJNS5_1CILi1EEES8_S8_EEENS6_IJNS7_ILi128EEENS7_ILi96EEENS7_ILi64EEEEEELi256ENS_6half_tEfNS_4arch4Sm90ELb1ELb0ELb1ELb1ELb0ELb0ELb0ELb1ELb0ELb1ELb1ELb0EEENS1_21CollectiveEpilogueFwdINS6_IJSA_NS7_ILi256EEESB_EEES9_SE_SG_Li256ELb1ELb1ELb1ELb0EEENS1_36VarlenDynamicPersistentTileSchedulerILi128ELi96ELi256ELi128ELb1ELb1ELb1ELb1ELb1ELb1EEEEEEEEEvNT_6ParamsE:
	.zero		3584


//--------------------- .nv.constant0._ZN7cutlass13device_kernelIN5flash11enable_sm90INS1_16FlashAttnFwdSm90INS1_25CollectiveMainloopFwdSm90ILi2EN4cute5tupleIJNS5_1CILi1EEES8_S8_EEENS6_IJNS7_ILi128EEENS7_ILi96EEENS7_ILi64EEEEEELi256ENS_6half_tEfNS_4arch4Sm90ELb1ELb0ELb1ELb1ELb0ELb1ELb0ELb1ELb0ELb1ELb1ELb0EEENS1_21CollectiveEpilogueFwdINS6_IJSA_NS7_ILi256EEESB_EEES9_SE_SG_Li256ELb1ELb1ELb1ELb0EEENS1_36VarlenDynamicPersistentTileSchedulerILi128ELi96ELi256ELi128ELb1ELb1ELb1ELb1ELb1ELb1EEEEEEEEEvNT_6ParamsE --------------------------
	.section	.nv.constant0._ZN7cutlass13device_kernelIN5flash11enable_sm90INS1_16FlashAttnFwdSm90INS1_25CollectiveMainloopFwdSm90ILi2EN4cute5tupleIJNS5_1CILi1EEES8_S8_EEENS6_IJNS7_ILi128EEENS7_ILi96EEENS7_ILi64EEEEEELi256ENS_6half_tEfNS_4arch4Sm90ELb1ELb0ELb1ELb1ELb0ELb1ELb0ELb1ELb0ELb1ELb1ELb0EEENS1_21CollectiveEpilogueFwdINS6_IJSA_NS7_ILi256EEESB_EEES9_SE_SG_Li256ELb1ELb1ELb1ELb0EEENS1_36VarlenDynamicPersistentTileSchedulerILi128ELi96ELi256ELi128ELb1ELb1ELb1ELb1ELb1ELb1EEEEEEEEEvNT_6ParamsE,"a",@progbits
	.sectionflags	@""
	.align	4
.nv.constant0._ZN7cutlass13device_kernelIN5flash11enable_sm90INS1_16FlashAttnFwdSm90INS1_25CollectiveMainloopFwdSm90ILi2EN4cute5tupleIJNS5_1CILi1EEES8_S8_EEENS6_IJNS7_ILi128EEENS7_ILi96EEENS7_ILi64EEEEEELi256ENS_6half_tEfNS_4arch4Sm90ELb1ELb0ELb1ELb1ELb0ELb1ELb0ELb1ELb0ELb1ELb1ELb0EEENS1_21CollectiveEpilogueFwdINS6_IJSA_NS7_ILi256EEESB_EEES9_SE_SG_Li256ELb1ELb1ELb1ELb0EEENS1_36VarlenDynamicPersistentTileSchedulerILi128ELi96ELi256ELi128ELb1ELb1ELb1ELb1ELb1ELb1EEEEEEEEEvNT_6ParamsE:
	.zero		3584


//--------------------- .nv.constant0._ZN7cutlass13device_kernelIN5flash11enable_sm90INS1_16FlashAttnFwdSm90INS1_25CollectiveMainloopFwdSm90ILi2EN4cute5tupleIJNS5_1CILi1EEES8_S8_EEENS6_IJNS7_ILi128EEENS7_ILi96EEENS7_ILi64EEEEEELi256ENS_6half_tEfNS_4arch4Sm90ELb1ELb0ELb1ELb1ELb0ELb0ELb1ELb1ELb0ELb1ELb1ELb0EEENS1_21CollectiveEpilogueFwdINS6_IJSA_NS7_ILi256EEESB_EEES9_SE_SG_Li256ELb1ELb1ELb1ELb0EEENS1_36VarlenDynamicPersistentTileSchedulerILi128ELi96ELi256ELi128ELb1ELb1ELb1ELb1ELb1ELb1EEEEEEEEEvNT_6ParamsE --------------------------
	.section	.nv.constant0._ZN7cutlass13device_kernelIN5flash11enable_sm90INS1_16FlashAttnFwdSm90INS1_25CollectiveMainloopFwdSm90ILi2EN4cute5tupleIJNS5_1CILi1EEES8_S8_EEENS6_IJNS7_ILi128EEENS7_ILi96EEENS7_ILi64EEEEEELi256ENS_6half_tEfNS_4arch4Sm90ELb1ELb0ELb1ELb1ELb0ELb0ELb1ELb1ELb0ELb1ELb1ELb0EEENS1_21CollectiveEpilogueFwdINS6_IJSA_NS7_ILi256EEESB_EEES9_SE_SG_Li256ELb1ELb1ELb1ELb0EEENS1_36VarlenDynamicPersistentTileSchedulerILi128ELi96ELi256ELi128ELb1ELb1ELb1ELb1ELb1ELb1EEEEEEEEEvNT_6ParamsE,"a",@progbits
	.sectionflags	@""
	.align	4
.nv.constant0._ZN7cutlass13device_kernelIN5flash11enable_sm90INS1_16FlashAttnFwdSm90INS1_25CollectiveMainloopFwdSm90ILi2EN4cute5tupleIJNS5_1CILi1EEES8_S8_EEENS6_IJNS7_ILi128EEENS7_ILi96EEENS7_ILi64EEEEEELi256ENS_6half_tEfNS_4arch4Sm90ELb1ELb0ELb1ELb1ELb0ELb0ELb1ELb1ELb0ELb1ELb1ELb0EEENS1_21CollectiveEpilogueFwdINS6_IJSA_NS7_ILi256EEESB_EEES9_SE_SG_Li256ELb1ELb1ELb1ELb0EEENS1_36VarlenDynamicPersistentTileSchedulerILi128ELi96ELi256ELi128ELb1ELb1ELb1ELb1ELb1ELb1EEEEEEEEEvNT_6ParamsE:
	.zero		3840


//--------------------- .nv.constant0._ZN7cutlass13device_kernelIN5flash11enable_sm90INS1_16FlashAttnFwdSm90INS1_25CollectiveMainloopFwdSm90ILi2EN4cute5tupleIJNS5_1CILi1EEES8_S8_EEENS6_IJNS7_ILi128EEENS7_ILi96EEENS7_ILi64EEEEEELi256ENS_6half_tEfNS_4arch4Sm90ELb1ELb0ELb1ELb1ELb0ELb1ELb1ELb1ELb0ELb1ELb1ELb0EEENS1_21CollectiveEpilogueFwdINS6_IJSA_NS7_ILi256EEESB_EEES9_SE_SG_Li256ELb1ELb1ELb1ELb0EEENS1_36VarlenDynamicPersistentTileSchedulerILi128ELi96ELi256ELi128ELb1ELb1ELb1ELb1ELb1ELb1EEEEEEEEEvNT_6ParamsE --------------------------
	.section	.nv.constant0._ZN7cutlass13device_kernelIN5flash11enable_sm90INS1_16FlashAttnFwdSm90INS1_25CollectiveMainloopFwdSm90ILi2EN4cute5tupleIJNS5_1CILi1EEES8_S8_EEENS6_IJNS7_ILi128EEENS7_ILi96EEENS7_ILi64EEEEEELi256ENS_6half_tEfNS_4arch4Sm90ELb1ELb0ELb1ELb1ELb0ELb1ELb1ELb1ELb0ELb1ELb1ELb0EEENS1_21CollectiveEpilogueFwdINS6_IJSA_NS7_ILi256EEESB_EEES9_SE_SG_Li256ELb1ELb1ELb1ELb0EEENS1_36VarlenDynamicPersistentTileSchedulerILi128ELi96ELi256ELi128ELb1ELb1ELb1ELb1ELb1ELb1EEEEEEEEEvNT_6ParamsE,"a",@progbits
	.sectionflags	@""
	.align	4
.nv.constant0._ZN7cutlass13device_kernelIN5flash11enable_sm90INS1_16FlashAttnFwdSm90INS1_25CollectiveMainloopFwdSm90ILi2EN4cute5tupleIJNS5_1CILi1EEES8_S8_EEENS6_IJNS7_ILi128EEENS7_ILi96EEENS7_ILi64EEEEEELi256ENS_6half_tEfNS_4arch4Sm90ELb1ELb0ELb1ELb1ELb0ELb1ELb1ELb1ELb0ELb1ELb1ELb0EEENS1_21CollectiveEpilogueFwdINS6_IJSA_NS7_ILi256EEESB_EEES9_SE_SG_Li256ELb1ELb1ELb1ELb0EEENS1_36VarlenDynamicPersistentTileSchedulerILi128ELi96ELi256ELi128ELb1ELb1ELb1ELb1ELb1ELb1EEEEEEEEEvNT_6ParamsE:
	.zero		3840


//--------------------- SYMBOLS --------------------------

	.type		.nv.reservedSmem.offset0,@object
	.size		.nv.reservedSmem.offset0,0x4
